//
// Generated by NVIDIA NVVM Compiler
//
// Compiler Build ID: CL-36424714
// Cuda compilation tools, release 13.0, V13.0.88
// Based on NVVM 20.0.0
//

.version 9.0
.target sm_100
.address_size 64

	// .globl	_Z8dijkstraPiiS_

.visible .entry _Z8dijkstraPiiS_(
	.param .u64 .ptr .align 1 _Z8dijkstraPiiS__param_0,
	.param .u32 _Z8dijkstraPiiS__param_1,
	.param .u64 .ptr .align 1 _Z8dijkstraPiiS__param_2
)
{
	.local .align 16 .b8 	__local_depot0[24000];
	.reg .b64 	%SP;
	.reg .b64 	%SPL;
	.reg .pred 	%p<67>;
	.reg .b32 	%r<241>;
	.reg .b64 	%rd<74>;

	mov.u64 	%SPL, __local_depot0;
	ld.param.u64 	%rd24, [_Z8dijkstraPiiS__param_0];
	ld.param.u32 	%r95, [_Z8dijkstraPiiS__param_1];
	ld.param.u64 	%rd25, [_Z8dijkstraPiiS__param_2];
	cvta.to.global.u64 	%rd1, %rd24;
	cvta.to.global.u64 	%rd2, %rd25;
	add.u64 	%rd3, %SPL, 0;
	add.u64 	%rd4, %SPL, 12000;
	mov.u32 	%r96, %ntid.x;
	mov.u32 	%r97, %ctaid.x;
	mov.u32 	%r98, %tid.x;
	mad.lo.s32 	%r1, %r96, %r97, %r98;
	setp.ge.s32 	%p1, %r1, %r95;
	@%p1 bra 	$L__BB0_84;
	setp.lt.s32 	%p2, %r95, 1;
	@%p2 bra 	$L__BB0_14;
	and.b32  	%r2, %r95, 15;
	setp.lt.u32 	%p3, %r95, 16;
	mov.b32 	%r207, 0;
	@%p3 bra 	$L__BB0_5;
	and.b32  	%r207, %r95, 2147483632;
	mov.b32 	%r205, 0;
$L__BB0_4:
	.pragma "nounroll";
	mul.wide.u32 	%rd28, %r205, 4;
	add.s64 	%rd29, %rd3, %rd28;
	add.s64 	%rd30, %rd4, %rd28;
	mov.b32 	%r101, 2147483647;
	st.local.v4.u32 	[%rd29], {%r101, %r101, %r101, %r101};
	mov.b32 	%r102, 0;
	st.local.v4.u32 	[%rd30], {%r102, %r102, %r102, %r102};
	st.local.v4.u32 	[%rd29+16], {%r101, %r101, %r101, %r101};
	st.local.v4.u32 	[%rd30+16], {%r102, %r102, %r102, %r102};
	st.local.v4.u32 	[%rd29+32], {%r101, %r101, %r101, %r101};
	st.local.v4.u32 	[%rd30+32], {%r102, %r102, %r102, %r102};
	st.local.v4.u32 	[%rd29+48], {%r101, %r101, %r101, %r101};
	st.local.v4.u32 	[%rd30+48], {%r102, %r102, %r102, %r102};
	add.s32 	%r205, %r205, 16;
	setp.ne.s32 	%p4, %r205, %r207;
	@%p4 bra 	$L__BB0_4;
$L__BB0_5:
	setp.eq.s32 	%p5, %r2, 0;
	@%p5 bra 	$L__BB0_14;
	and.b32  	%r7, %r95, 7;
	setp.lt.u32 	%p6, %r2, 8;
	@%p6 bra 	$L__BB0_8;
	mul.wide.u32 	%rd31, %r207, 4;
	add.s64 	%rd32, %rd3, %rd31;
	mov.b32 	%r103, 2147483647;
	st.local.u32 	[%rd32], %r103;
	add.s64 	%rd33, %rd4, %rd31;
	mov.b32 	%r104, 0;
	st.local.u32 	[%rd33], %r104;
	st.local.u32 	[%rd32+4], %r103;
	st.local.u32 	[%rd33+4], %r104;
	st.local.u32 	[%rd32+8], %r103;
	st.local.u32 	[%rd33+8], %r104;
	st.local.u32 	[%rd32+12], %r103;
	st.local.u32 	[%rd33+12], %r104;
	st.local.u32 	[%rd32+16], %r103;
	st.local.u32 	[%rd33+16], %r104;
	st.local.u32 	[%rd32+20], %r103;
	st.local.u32 	[%rd33+20], %r104;
	st.local.u32 	[%rd32+24], %r103;
	st.local.u32 	[%rd33+24], %r104;
	st.local.u32 	[%rd32+28], %r103;
	st.local.u32 	[%rd33+28], %r104;
	add.s32 	%r207, %r207, 8;
$L__BB0_8:
	setp.eq.s32 	%p7, %r7, 0;
	@%p7 bra 	$L__BB0_14;
	and.b32  	%r10, %r95, 3;
	setp.lt.u32 	%p8, %r7, 4;
	@%p8 bra 	$L__BB0_11;
	mul.wide.u32 	%rd34, %r207, 4;
	add.s64 	%rd35, %rd3, %rd34;
	mov.b32 	%r105, 2147483647;
	st.local.u32 	[%rd35], %r105;
	add.s64 	%rd36, %rd4, %rd34;
	mov.b32 	%r106, 0;
	st.local.u32 	[%rd36], %r106;
	st.local.u32 	[%rd35+4], %r105;
	st.local.u32 	[%rd36+4], %r106;
	st.local.u32 	[%rd35+8], %r105;
	st.local.u32 	[%rd36+8], %r106;
	st.local.u32 	[%rd35+12], %r105;
	st.local.u32 	[%rd36+12], %r106;
	add.s32 	%r207, %r207, 4;
$L__BB0_11:
	setp.eq.s32 	%p9, %r10, 0;
	@%p9 bra 	$L__BB0_14;
	mov.b32 	%r210, 0;
$L__BB0_13:
	.pragma "nounroll";
	mul.wide.u32 	%rd37, %r207, 4;
	add.s64 	%rd38, %rd3, %rd37;
	mov.b32 	%r108, 2147483647;
	st.local.u32 	[%rd38], %r108;
	add.s64 	%rd39, %rd4, %rd37;
	mov.b32 	%r109, 0;
	st.local.u32 	[%rd39], %r109;
	add.s32 	%r207, %r207, 1;
	add.s32 	%r210, %r210, 1;
	setp.ne.s32 	%p10, %r210, %r10;
	@%p10 bra 	$L__BB0_13;
$L__BB0_14:
	mul.wide.s32 	%rd40, %r1, 4;
	add.s64 	%rd41, %rd3, %rd40;
	mov.b32 	%r110, 0;
	st.local.u32 	[%rd41], %r110;
	setp.lt.s32 	%p11, %r95, 2;
	@%p11 bra 	$L__BB0_71;
	and.b32  	%r17, %r95, 3;
	and.b32  	%r18, %r95, 2147483644;
	add.s32 	%r19, %r95, -2;
	mov.b32 	%r211, 0;
$L__BB0_16:
	mov.u32 	%r20, %r211;
	setp.lt.u32 	%p12, %r95, 4;
	mov.b32 	%r215, 2147483647;
	mov.b32 	%r224, 0;
	@%p12 bra 	$L__BB0_27;
	mov.b32 	%r215, 2147483647;
	mov.b32 	%r212, 0;
$L__BB0_18:
	mul.wide.u32 	%rd42, %r212, 4;
	add.s64 	%rd7, %rd4, %rd42;
	ld.local.u32 	%r119, [%rd7];
	setp.ne.s32 	%p13, %r119, 0;
	add.s64 	%rd8, %rd3, %rd42;
	@%p13 bra 	$L__BB0_20;
	ld.local.u32 	%r120, [%rd8];
	setp.gt.s32 	%p14, %r120, %r215;
	min.s32 	%r215, %r120, %r215;
	selp.b32 	%r216, %r216, %r212, %p14;
$L__BB0_20:
	ld.local.u32 	%r121, [%rd7+4];
	setp.ne.s32 	%p15, %r121, 0;
	@%p15 bra 	$L__BB0_22;
	add.s32 	%r122, %r212, 1;
	ld.local.u32 	%r123, [%rd8+4];
	setp.gt.s32 	%p16, %r123, %r215;
	min.s32 	%r215, %r123, %r215;
	selp.b32 	%r216, %r216, %r122, %p16;
$L__BB0_22:
	ld.local.u32 	%r124, [%rd7+8];
	setp.ne.s32 	%p17, %r124, 0;
	@%p17 bra 	$L__BB0_24;
	add.s32 	%r125, %r212, 2;
	ld.local.u32 	%r126, [%rd8+8];
	setp.gt.s32 	%p18, %r126, %r215;
	min.s32 	%r215, %r126, %r215;
	selp.b32 	%r216, %r216, %r125, %p18;
$L__BB0_24:
	ld.local.u32 	%r127, [%rd7+12];
	setp.ne.s32 	%p19, %r127, 0;
	@%p19 bra 	$L__BB0_26;
	add.s32 	%r128, %r212, 3;
	ld.local.u32 	%r129, [%rd8+12];
	setp.gt.s32 	%p20, %r129, %r215;
	min.s32 	%r215, %r129, %r215;
	selp.b32 	%r216, %r216, %r128, %p20;
$L__BB0_26:
	add.s32 	%r212, %r212, 4;
	setp.ne.s32 	%p21, %r212, %r18;
	mov.u32 	%r224, %r18;
	@%p21 bra 	$L__BB0_18;
$L__BB0_27:
	setp.eq.s32 	%p22, %r17, 0;
	@%p22 bra 	$L__BB0_36;
	mul.wide.u32 	%rd43, %r224, 4;
	add.s64 	%rd9, %rd4, %rd43;
	ld.local.u32 	%r130, [%rd9];
	setp.ne.s32 	%p23, %r130, 0;
	add.s64 	%rd10, %rd3, %rd43;
	@%p23 bra 	$L__BB0_30;
	ld.local.u32 	%r131, [%rd10];
	setp.gt.s32 	%p24, %r131, %r215;
	min.s32 	%r215, %r131, %r215;
	selp.b32 	%r216, %r216, %r224, %p24;
$L__BB0_30:
	setp.eq.s32 	%p25, %r17, 1;
	@%p25 bra 	$L__BB0_36;
	ld.local.u32 	%r132, [%rd9+4];
	setp.ne.s32 	%p26, %r132, 0;
	@%p26 bra 	$L__BB0_33;
	ld.local.u32 	%r133, [%rd10+4];
	setp.gt.s32 	%p27, %r133, %r215;
	min.s32 	%r215, %r133, %r215;
	add.s32 	%r134, %r224, 1;
	selp.b32 	%r216, %r216, %r134, %p27;
$L__BB0_33:
	setp.eq.s32 	%p28, %r17, 2;
	@%p28 bra 	$L__BB0_36;
	ld.local.u32 	%r135, [%rd9+8];
	setp.ne.s32 	%p29, %r135, 0;
	@%p29 bra 	$L__BB0_36;
	ld.local.u32 	%r136, [%rd10+8];
	setp.gt.s32 	%p30, %r136, %r215;
	add.s32 	%r137, %r224, 2;
	selp.b32 	%r216, %r216, %r137, %p30;
$L__BB0_36:
	setp.lt.u32 	%p31, %r95, 4;
	mul.wide.s32 	%rd44, %r216, 4;
	add.s64 	%rd45, %rd4, %rd44;
	mov.b32 	%r139, 1;
	st.local.u32 	[%rd45], %r139;
	mul.lo.s32 	%r59, %r216, %r95;
	add.s64 	%rd11, %rd3, %rd44;
	mov.b32 	%r233, 0;
	@%p31 bra 	$L__BB0_55;
	mov.b32 	%r232, 0;
$L__BB0_38:
	cvt.u64.u32 	%rd12, %r232;
	mul.wide.u32 	%rd46, %r232, 4;
	add.s64 	%rd13, %rd4, %rd46;
	ld.local.u32 	%r141, [%rd13];
	setp.ne.s32 	%p32, %r141, 0;
	add.s64 	%rd14, %rd3, %rd46;
	@%p32 bra 	$L__BB0_42;
	cvt.u32.u64 	%r142, %rd12;
	add.s32 	%r143, %r142, %r59;
	mul.wide.s32 	%rd47, %r143, 4;
	add.s64 	%rd48, %rd1, %rd47;
	ld.global.u32 	%r61, [%rd48];
	setp.eq.s32 	%p33, %r61, 0;
	@%p33 bra 	$L__BB0_42;
	ld.local.u32 	%r62, [%rd11];
	setp.eq.s32 	%p34, %r62, 2147483647;
	@%p34 bra 	$L__BB0_42;
	add.s32 	%r144, %r61, %r62;
	ld.local.u32 	%r145, [%rd14];
	min.s32 	%r146, %r144, %r145;
	st.local.u32 	[%rd14], %r146;
$L__BB0_42:
	ld.local.u32 	%r147, [%rd13+4];
	setp.ne.s32 	%p35, %r147, 0;
	cvt.s64.s32 	%rd49, %r59;
	add.s64 	%rd50, %rd12, %rd49;
	shl.b64 	%rd51, %rd50, 2;
	add.s64 	%rd15, %rd1, %rd51;
	@%p35 bra 	$L__BB0_46;
	ld.global.u32 	%r63, [%rd15+4];
	setp.eq.s32 	%p36, %r63, 0;
	@%p36 bra 	$L__BB0_46;
	ld.local.u32 	%r64, [%rd11];
	setp.eq.s32 	%p37, %r64, 2147483647;
	@%p37 bra 	$L__BB0_46;
	add.s32 	%r148, %r63, %r64;
	ld.local.u32 	%r149, [%rd14+4];
	min.s32 	%r150, %r148, %r149;
	st.local.u32 	[%rd14+4], %r150;
$L__BB0_46:
	ld.local.u32 	%r151, [%rd13+8];
	setp.ne.s32 	%p38, %r151, 0;
	@%p38 bra 	$L__BB0_50;
	ld.global.u32 	%r65, [%rd15+8];
	setp.eq.s32 	%p39, %r65, 0;
	@%p39 bra 	$L__BB0_50;
	ld.local.u32 	%r66, [%rd11];
	setp.eq.s32 	%p40, %r66, 2147483647;
	@%p40 bra 	$L__BB0_50;
	add.s32 	%r152, %r65, %r66;
	ld.local.u32 	%r153, [%rd14+8];
	min.s32 	%r154, %r152, %r153;
	st.local.u32 	[%rd14+8], %r154;
$L__BB0_50:
	ld.local.u32 	%r155, [%rd13+12];
	setp.ne.s32 	%p41, %r155, 0;
	@%p41 bra 	$L__BB0_54;
	ld.global.u32 	%r67, [%rd15+12];
	setp.eq.s32 	%p42, %r67, 0;
	@%p42 bra 	$L__BB0_54;
	ld.local.u32 	%r68, [%rd11];
	setp.eq.s32 	%p43, %r68, 2147483647;
	@%p43 bra 	$L__BB0_54;
	add.s32 	%r156, %r67, %r68;
	ld.local.u32 	%r157, [%rd14+12];
	min.s32 	%r158, %r156, %r157;
	st.local.u32 	[%rd14+12], %r158;
$L__BB0_54:
	cvt.u32.u64 	%r159, %rd12;
	add.s32 	%r232, %r159, 4;
	setp.ne.s32 	%p44, %r232, %r18;
	mov.u32 	%r233, %r18;
	@%p44 bra 	$L__BB0_38;
$L__BB0_55:
	setp.eq.s32 	%p45, %r17, 0;
	@%p45 bra 	$L__BB0_70;
	mul.wide.u32 	%rd52, %r233, 4;
	add.s64 	%rd16, %rd4, %rd52;
	ld.local.u32 	%r160, [%rd16];
	setp.ne.s32 	%p46, %r160, 0;
	add.s64 	%rd17, %rd3, %rd52;
	@%p46 bra 	$L__BB0_60;
	add.s32 	%r161, %r233, %r59;
	mul.wide.s32 	%rd53, %r161, 4;
	add.s64 	%rd54, %rd1, %rd53;
	ld.global.u32 	%r71, [%rd54];
	setp.eq.s32 	%p47, %r71, 0;
	@%p47 bra 	$L__BB0_60;
	ld.local.u32 	%r72, [%rd11];
	setp.eq.s32 	%p48, %r72, 2147483647;
	@%p48 bra 	$L__BB0_60;
	add.s32 	%r162, %r71, %r72;
	ld.local.u32 	%r163, [%rd17];
	min.s32 	%r164, %r162, %r163;
	st.local.u32 	[%rd17], %r164;
$L__BB0_60:
	setp.eq.s32 	%p49, %r17, 1;
	@%p49 bra 	$L__BB0_70;
	ld.local.u32 	%r165, [%rd16+4];
	setp.ne.s32 	%p50, %r165, 0;
	cvt.s64.s32 	%rd55, %r59;
	cvt.u64.u32 	%rd56, %r233;
	add.s64 	%rd57, %rd56, %rd55;
	shl.b64 	%rd58, %rd57, 2;
	add.s64 	%rd18, %rd1, %rd58;
	@%p50 bra 	$L__BB0_65;
	ld.global.u32 	%r73, [%rd18+4];
	setp.eq.s32 	%p51, %r73, 0;
	@%p51 bra 	$L__BB0_65;
	ld.local.u32 	%r74, [%rd11];
	setp.eq.s32 	%p52, %r74, 2147483647;
	@%p52 bra 	$L__BB0_65;
	add.s32 	%r166, %r73, %r74;
	ld.local.u32 	%r167, [%rd17+4];
	min.s32 	%r168, %r166, %r167;
	st.local.u32 	[%rd17+4], %r168;
$L__BB0_65:
	setp.eq.s32 	%p53, %r17, 2;
	@%p53 bra 	$L__BB0_70;
	ld.local.u32 	%r169, [%rd16+8];
	setp.ne.s32 	%p54, %r169, 0;
	@%p54 bra 	$L__BB0_70;
	ld.global.u32 	%r75, [%rd18+8];
	setp.eq.s32 	%p55, %r75, 0;
	@%p55 bra 	$L__BB0_70;
	ld.local.u32 	%r76, [%rd11];
	setp.eq.s32 	%p56, %r76, 2147483647;
	@%p56 bra 	$L__BB0_70;
	add.s32 	%r170, %r75, %r76;
	ld.local.u32 	%r171, [%rd17+8];
	min.s32 	%r172, %r170, %r171;
	st.local.u32 	[%rd17+8], %r172;
$L__BB0_70:
	add.s32 	%r211, %r20, 1;
	setp.eq.s32 	%p57, %r20, %r19;
	@%p57 bra 	$L__BB0_71;
	bra.uni 	$L__BB0_16;
$L__BB0_71:
	setp.lt.s32 	%p58, %r95, 1;
	@%p58 bra 	$L__BB0_84;
	mul.lo.s32 	%r21, %r95, %r1;
	and.b32  	%r22, %r95, 15;
	setp.lt.u32 	%p59, %r95, 16;
	mov.b32 	%r236, 0;
	@%p59 bra 	$L__BB0_75;
	and.b32  	%r236, %r95, 2147483632;
	neg.s32 	%r235, %r236;
	add.s64 	%rd72, %rd3, 32;
	add.s64 	%rd6, %rd2, 32;
	mov.u32 	%r234, %r21;
$L__BB0_74:
	.pragma "nounroll";
	mul.wide.s32 	%rd59, %r234, 4;
	add.s64 	%rd60, %rd6, %rd59;
	ld.local.v4.u32 	{%r174, %r175, %r176, %r177}, [%rd72+-32];
	st.global.u32 	[%rd60+-32], %r174;
	st.global.u32 	[%rd60+-28], %r175;
	st.global.u32 	[%rd60+-24], %r176;
	st.global.u32 	[%rd60+-20], %r177;
	ld.local.v4.u32 	{%r178, %r179, %r180, %r181}, [%rd72+-16];
	st.global.u32 	[%rd60+-16], %r178;
	st.global.u32 	[%rd60+-12], %r179;
	st.global.u32 	[%rd60+-8], %r180;
	st.global.u32 	[%rd60+-4], %r181;
	ld.local.v4.u32 	{%r182, %r183, %r184, %r185}, [%rd72];
	st.global.u32 	[%rd60], %r182;
	st.global.u32 	[%rd60+4], %r183;
	st.global.u32 	[%rd60+8], %r184;
	st.global.u32 	[%rd60+12], %r185;
	ld.local.v4.u32 	{%r186, %r187, %r188, %r189}, [%rd72+16];
	st.global.u32 	[%rd60+16], %r186;
	st.global.u32 	[%rd60+20], %r187;
	st.global.u32 	[%rd60+24], %r188;
	st.global.u32 	[%rd60+28], %r189;
	add.s32 	%r235, %r235, 16;
	add.s64 	%rd72, %rd72, 64;
	add.s32 	%r234, %r234, 16;
	setp.ne.s32 	%p60, %r235, 0;
	@%p60 bra 	$L__BB0_74;
$L__BB0_75:
	setp.eq.s32 	%p61, %r22, 0;
	@%p61 bra 	$L__BB0_84;
	and.b32  	%r83, %r95, 7;
	setp.lt.u32 	%p62, %r22, 8;
	@%p62 bra 	$L__BB0_78;
	mul.wide.u32 	%rd61, %r236, 4;
	add.s64 	%rd62, %rd3, %rd61;
	ld.local.u32 	%r190, [%rd62];
	add.s32 	%r191, %r236, %r21;
	mul.wide.s32 	%rd63, %r191, 4;
	add.s64 	%rd64, %rd2, %rd63;
	st.global.u32 	[%rd64], %r190;
	ld.local.u32 	%r192, [%rd62+4];
	st.global.u32 	[%rd64+4], %r192;
	ld.local.u32 	%r193, [%rd62+8];
	st.global.u32 	[%rd64+8], %r193;
	ld.local.u32 	%r194, [%rd62+12];
	st.global.u32 	[%rd64+12], %r194;
	ld.local.u32 	%r195, [%rd62+16];
	st.global.u32 	[%rd64+16], %r195;
	ld.local.u32 	%r196, [%rd62+20];
	st.global.u32 	[%rd64+20], %r196;
	ld.local.u32 	%r197, [%rd62+24];
	st.global.u32 	[%rd64+24], %r197;
	ld.local.u32 	%r198, [%rd62+28];
	st.global.u32 	[%rd64+28], %r198;
	add.s32 	%r236, %r236, 8;
$L__BB0_78:
	setp.eq.s32 	%p63, %r83, 0;
	@%p63 bra 	$L__BB0_84;
	and.b32  	%r86, %r95, 3;
	setp.lt.u32 	%p64, %r83, 4;
	@%p64 bra 	$L__BB0_81;
	mul.wide.u32 	%rd65, %r236, 4;
	add.s64 	%rd66, %rd3, %rd65;
	ld.local.u32 	%r199, [%rd66];
	add.s32 	%r200, %r236, %r21;
	mul.wide.s32 	%rd67, %r200, 4;
	add.s64 	%rd68, %rd2, %rd67;
	st.global.u32 	[%rd68], %r199;
	ld.local.u32 	%r201, [%rd66+4];
	st.global.u32 	[%rd68+4], %r201;
	ld.local.u32 	%r202, [%rd66+8];
	st.global.u32 	[%rd68+8], %r202;
	ld.local.u32 	%r203, [%rd66+12];
	st.global.u32 	[%rd68+12], %r203;
	add.s32 	%r236, %r236, 4;
$L__BB0_81:
	setp.eq.s32 	%p65, %r86, 0;
	@%p65 bra 	$L__BB0_84;
	add.s32 	%r240, %r236, %r21;
	mul.wide.u32 	%rd69, %r236, 4;
	add.s64 	%rd73, %rd3, %rd69;
	neg.s32 	%r239, %r86;
$L__BB0_83:
	.pragma "nounroll";
	mul.wide.s32 	%rd70, %r240, 4;
	add.s64 	%rd71, %rd2, %rd70;
	ld.local.u32 	%r204, [%rd73];
	st.global.u32 	[%rd71], %r204;
	add.s32 	%r240, %r240, 1;
	add.s64 	%rd73, %rd73, 4;
	add.s32 	%r239, %r239, 1;
	setp.ne.s32 	%p66, %r239, 0;
	@%p66 bra 	$L__BB0_83;
$L__BB0_84:
	ret;

}


// ===== COMPILED SASS (sm_100) =====

	.target	sm_100

	.elftype	@"ET_EXEC"


//--------------------- .note.nv.tkinfo           --------------------------
	.section	.note.nv.tkinfo,"",@"SHT_NOTE"
	.sectionflags	@"SHF_NOTE_NV_TKINFO"
	.tkinfo
        /*0018*/ 	.word	0x00000002
        /*0030*/ 	.string	""
        /*0030*/ 	.string	"ptxas"
        /*0030*/ 	.string	"Cuda compilation tools, release 13.0, V13.0.88"
        /*0030*/ 	.string	"Build cuda_13.0.r13.0/compiler.36424714_0"
        /*0030*/ 	.string	"-arch sm_100 -m 64 "



//--------------------- .note.nv.cuinfo           --------------------------
	.section	.note.nv.cuinfo,"",@"SHT_NOTE"
	.sectionflags	@"SHF_NOTE_NV_CUINFO"
        /*0018*/ 	.short	0x0002
        /*001a*/ 	.short	0x0064
        /*001c*/ 	.short	0x0082
	.zero		2


//--------------------- .nv.info                  --------------------------
	.section	.nv.info,"",@"SHT_CUDA_INFO"
	.align	4


	//----- nvinfo : EIATTR_REGCOUNT
	.align		4
        /*0000*/ 	.byte	0x04, 0x2f
        /*0002*/ 	.short	(.L_1 - .L_0)
	.align		4
.L_0:
        /*0004*/ 	.word	index@(_Z8dijkstraPiiS_)
        /*0008*/ 	.word	0x0000001c


	//----- nvinfo : EIATTR_FRAME_SIZE
	.align		4
.L_1:
        /*000c*/ 	.byte	0x04, 0x11
        /*000e*/ 	.short	(.L_3 - .L_2)
	.align		4
.L_2:
        /*0010*/ 	.word	index@(_Z8dijkstraPiiS_)
        /*0014*/ 	.word	0x00005dc0


	//----- nvinfo : EIATTR_MIN_STACK_SIZE
	.align		4
.L_3:
        /*0018*/ 	.byte	0x04, 0x12
        /*001a*/ 	.short	(.L_5 - .L_4)
	.align		4
.L_4:
        /*001c*/ 	.word	index@(_Z8dijkstraPiiS_)
        /*0020*/ 	.word	0x00005dc0
.L_5:


//--------------------- .nv.compat                --------------------------
	.section	.nv.compat,"",@"SHT_CUDA_COMPAT_INFO"
	.align	4
        /*0000*/ 	.byte	0x02, 0x09, 0x00, 0x00, 0x02, 0x02, 0x01, 0x00, 0x02, 0x05, 0x05, 0x00, 0x03, 0x07, 0x01, 0x01
        /*0010*/ 	.byte	0x02, 0x03, 0x00, 0x00, 0x02, 0x06, 0x01, 0x00, 0x04, 0x0b, 0x08, 0x00, 0x09, 0x00, 0x00, 0x00
        /*0020*/ 	.byte	0x00, 0x00, 0x00, 0x00


//--------------------- .nv.info._Z8dijkstraPiiS_ --------------------------
	.section	.nv.info._Z8dijkstraPiiS_,"",@"SHT_CUDA_INFO"
	.sectionflags	@""
	.align	4


	//----- nvinfo : EIATTR_CUDA_API_VERSION
	.align		4
        /*0000*/ 	.byte	0x04, 0x37
        /*0002*/ 	.short	(.L_7 - .L_6)
.L_6:
        /*0004*/ 	.word	0x00000082


	//----- nvinfo : EIATTR_KPARAM_INFO
	.align		4
.L_7:
        /*0008*/ 	.byte	0x04, 0x17
        /*000a*/ 	.short	(.L_9 - .L_8)
.L_8:
        /*000c*/ 	.word	0x00000000
        /*0010*/ 	.short	0x0002
        /*0012*/ 	.short	0x0010
        /*0014*/ 	.byte	0x00, 0xf5, 0x21, 0x00


	//----- nvinfo : EIATTR_KPARAM_INFO
	.align		4
.L_9:
        /*0018*/ 	.byte	0x04, 0x17
        /*001a*/ 	.short	(.L_11 - .L_10)
.L_10:
        /*001c*/ 	.word	0x00000000
        /*0020*/ 	.short	0x0001
        /*0022*/ 	.short	0x0008
        /*0024*/ 	.byte	0x00, 0xf0, 0x11, 0x00


	//----- nvinfo : EIATTR_KPARAM_INFO
	.align		4
.L_11:
        /*0028*/ 	.byte	0x04, 0x17
        /*002a*/ 	.short	(.L_13 - .L_12)
.L_12:
        /*002c*/ 	.word	0x00000000
        /*0030*/ 	.short	0x0000
        /*0032*/ 	.short	0x0000
        /*0034*/ 	.byte	0x00, 0xf5, 0x21, 0x00


	//----- nvinfo : EIATTR_SPARSE_MMA_MASK
	.align		4
.L_13:
        /*0038*/ 	.byte	0x03, 0x50
        /*003a*/ 	.short	0x0000


	//----- nvinfo : EIATTR_MAXREG_COUNT
	.align		4
        /*003c*/ 	.byte	0x03, 0x1b
        /*003e*/ 	.short	0x00ff


	//----- nvinfo : EIATTR_MERCURY_ISA_VERSION
	.align		4
        /*0040*/ 	.byte	0x03, 0x5f
        /*0042*/ 	.short	0x0101


	//----- nvinfo : EIATTR_VRC_CTA_INIT_COUNT
	.align		4
        /*0044*/ 	.byte	0x02, 0x4a
	.zero		1
	.zero		1


	//----- nvinfo : EIATTR_EXIT_INSTR_OFFSETS
	.align		4
        /*0048*/ 	.byte	0x04, 0x1c
        /*004a*/ 	.short	(.L_15 - .L_14)


	//   ....[0]....
.L_14:
        /*004c*/ 	.word	0x00000080


	//   ....[1]....
        /*0050*/ 	.word	0x00001d90


	//   ....[2]....
        /*0054*/ 	.word	0x00002030


	//   ....[3]....
        /*0058*/ 	.word	0x00002170


	//   ....[4]....
        /*005c*/ 	.word	0x00002260


	//   ....[5]....
        /*0060*/ 	.word	0x00002330


	//----- nvinfo : EIATTR_CRS_STACK_SIZE
	.align		4
.L_15:
        /*0064*/ 	.byte	0x04, 0x1e
        /*0066*/ 	.short	(.L_17 - .L_16)
.L_16:
        /*0068*/ 	.word	0x00000000


	//----- nvinfo : EIATTR_CBANK_PARAM_SIZE
	.align		4
.L_17:
        /*006c*/ 	.byte	0x03, 0x19
        /*006e*/ 	.short	0x0018


	//----- nvinfo : EIATTR_PARAM_CBANK
	.align		4
        /*0070*/ 	.byte	0x04, 0x0a
        /*0072*/ 	.short	(.L_19 - .L_18)
	.align		4
.L_18:
        /*0074*/ 	.word	index@(.nv.constant0._Z8dijkstraPiiS_)
        /*0078*/ 	.short	0x0380
        /*007a*/ 	.short	0x0018


	//----- nvinfo : EIATTR_SW_WAR
	.align		4
.L_19:
        /*007c*/ 	.byte	0x04, 0x36
        /*007e*/ 	.short	(.L_21 - .L_20)
.L_20:
        /*0080*/ 	.word	0x00000008
.L_21:


//--------------------- .nv.callgraph             --------------------------
	.section	.nv.callgraph,"",@"SHT_CUDA_CALLGRAPH"
	.align	4
	.sectionentsize	8
	.align		4
        /*0000*/ 	.word	0x00000000
	.align		4
        /*0004*/ 	.word	0xffffffff
	.align		4
        /*0008*/ 	.word	0x00000000
	.align		4
        /*000c*/ 	.word	0xfffffffe
	.align		4
        /*0010*/ 	.word	0x00000000
	.align		4
        /*0014*/ 	.word	0xfffffffd
	.align		4
        /*0018*/ 	.word	0x00000000
	.align		4
        /*001c*/ 	.word	0xfffffffc


//--------------------- .text._Z8dijkstraPiiS_    --------------------------
	.section	.text._Z8dijkstraPiiS_,"ax",@progbits
	.align	128
        .global         _Z8dijkstraPiiS_
        .type           _Z8dijkstraPiiS_,@function
        .size           _Z8dijkstraPiiS_,(.L_x_39 - _Z8dijkstraPiiS_)
        .other          _Z8dijkstraPiiS_,@"STO_CUDA_ENTRY STV_DEFAULT"
_Z8dijkstraPiiS_:
.text._Z8dijkstraPiiS_:
[----:B------:R-:W0:Y:S01]  /*0000*/  LDC R1, c[0x0][0x37c] ;  /* 0x0000df00ff017b82 */ /* 0x000e220000000800 */
[----:B------:R-:W1:Y:S01]  /*0010*/  S2R R0, SR_CTAID.X ;  /* 0x0000000000007919 */ /* 0x000e620000002500 */
[----:B------:R-:W1:Y:S01]  /*0020*/  LDCU UR4, c[0x0][0x360] ;  /* 0x00006c00ff0477ac */ /* 0x000e620008000800 */
[----:B0-----:R-:W-:Y:S01]  /*0030*/  VIADD R1, R1, 0xffffa240 ;  /* 0xffffa24001017836 */ /* 0x001fe20000000000 */
[----:B------:R-:W1:Y:S01]  /*0040*/  S2R R3, SR_TID.X ;  /* 0x0000000000037919 */ /* 0x000e620000002100 */
[----:B------:R-:W0:Y:S01]  /*0050*/  LDCU UR10, c[0x0][0x388] ;  /* 0x00007100ff0a77ac */ /* 0x000e220008000800 */
[----:B-1----:R-:W-:-:S05]  /*0060*/  IMAD R0, R0, UR4, R3 ;  /* 0x0000000400007c24 */ /* 0x002fca000f8e0203 */
[----:B0-----:R-:W-:-:S13]  /*0070*/  ISETP.GE.AND P0, PT, R0, UR10, PT ;  /* 0x0000000a00007c0c */ /* 0x001fda000bf06270 */
[----:B------:R-:W-:Y:S05]  /*0080*/  @P0 EXIT ;  /* 0x000000000000094d */ /* 0x000fea0003800000 */
[----:B------:R-:W-:-:S09]  /*0090*/  UISETP.GE.AND UP0, UPT, UR10, 0x1, UPT ;  /* 0x000000010a00788c */ /* 0x000fd2000bf06270 */
[----:B------:R-:W-:Y:S05]  /*00a0*/  BRA.U !UP0, `(.L_x_0) ;  /* 0x0000000508287547 */ /* 0x000fea000b800000 */
[----:B------:R-:W-:Y:S01]  /*00b0*/  UISETP.GE.U32.AND UP0, UPT, UR10, 0x10, UPT ;  /* 0x000000100a00788c */ /* 0x000fe2000bf06070 */
[----:B------:R-:W-:Y:S01]  /*00c0*/  IMAD.MOV.U32 R2, RZ, RZ, RZ ;  /* 0x000000ffff027224 */ /* 0x000fe200078e00ff */
[----:B------:R-:W-:-:S04]  /*00d0*/  ULOP3.LUT UR4, UR10, 0xf, URZ, 0xc0, !UPT ;  /* 0x0000000f0a047892 */ /* 0x000fc8000f8ec0ff */
[----:B------:R-:W-:-:S03]  /*00e0*/  UISETP.NE.AND UP1, UPT, UR4, URZ, UPT ;  /* 0x000000ff0400728c */ /* 0x000fc6000bf25270 */
[----:B------:R-:W-:Y:S08]  /*00f0*/  BRA.U !UP0, `(.L_x_1) ;  /* 0x00000001084c7547 */ /* 0x000ff0000b800000 */
[----:B------:R-:W-:Y:S01]  /*0100*/  ULOP3.LUT UR5, UR10, 0x7ffffff0, URZ, 0xc0, !UPT ;  /* 0x7ffffff00a057892 */ /* 0x000fe2000f8ec0ff */
[----:B------:R-:W-:Y:S02]  /*0110*/  IMAD.MOV.U32 R3, RZ, RZ, RZ ;  /* 0x000000ffff037224 */ /* 0x000fe400078e00ff */
[----:B------:R-:W-:Y:S02]  /*0120*/  IMAD.MOV.U32 R8, RZ, RZ, 0x7fffffff ;  /* 0x7fffffffff087424 */ /* 0x000fe400078e00ff */
[----:B------:R-:W-:Y:S02]  /*0130*/  IMAD.MOV.U32 R9, RZ, RZ, 0x7fffffff ;  /* 0x7fffffffff097424 */ /* 0x000fe400078e00ff */
[----:B------:R-:W-:Y:S02]  /*0140*/  IMAD.MOV.U32 R10, RZ, RZ, 0x7fffffff ;  /* 0x7fffffffff0a7424 */ /* 0x000fe400078e00ff */
[----:B------:R-:W-:Y:S02]  /*0150*/  IMAD.MOV.U32 R11, RZ, RZ, 0x7fffffff ;  /* 0x7fffffffff0b7424 */ /* 0x000fe400078e00ff */
[----:B------:R-:W-:-:S07]  /*0160*/  IMAD.U32 R2, RZ, RZ, UR5 ;  /* 0x00000005ff027e24 */ /* 0x000fce000f8e00ff */
.L_x_2:
[C---:B0-----:R-:W-:Y:S02]  /*0170*/  IMAD R4, R3.reuse, 0x4, R1 ;  /* 0x0000000403047824 */ /* 0x041fe400078e0201 */
[----:B------:R-:W-:-:S03]  /*0180*/  VIADD R3, R3, 0x10 ;  /* 0x0000001003037836 */ /* 0x000fc60000000000 */
[----:B------:R0:W-:Y:S02]  /*0190*/  STL.128 [R4], R8 ;  /* 0x0000000804007387 */ /* 0x0001e40000100c00 */
[----:B------:R-:W-:Y:S02]  /*01a0*/  ISETP.NE.AND P0, PT, R3, R2, PT ;  /* 0x000000020300720c */ /* 0x000fe40003f05270 */
[----:B------:R0:W-:Y:S04]  /*01b0*/  STL.128 [R4+0x2ee0], RZ ;  /* 0x002ee0ff04007387 */ /* 0x0001e80000100c00 */
[----:B------:R0:W-:Y:S04]  /*01c0*/  STL.128 [R4+0x10], R8 ;  /* 0x0000100804007387 */ /* 0x0001e80000100c00 */
[----:B------:R0:W-:Y:S04]  /*01d0*/  STL.128 [R4+0x2ef0], RZ ;  /* 0x002ef0ff04007387 */ /* 0x0001e80000100c00 */
[----:B------:R0:W-:Y:S04]  /*01e0*/  STL.128 [R4+0x20], R8 ;  /* 0x0000200804007387 */ /* 0x0001e80000100c00 */
[----:B------:R0:W-:Y:S04]  /*01f0*/  STL.128 [R4+0x2f00], RZ ;  /* 0x002f00ff04007387 */ /* 0x0001e80000100c00 */
[----:B------:R0:W-:Y:S04]  /*0200*/  STL.128 [R4+0x30], R8 ;  /* 0x0000300804007387 */ /* 0x0001e80000100c00 */
[----:B------:R0:W-:Y:S01]  /*0210*/  STL.128 [R4+0x2f10], RZ ;  /* 0x002f10ff04007387 */ /* 0x0001e20000100c00 */
[----:B------:R-:W-:Y:S05]  /*0220*/  @P0 BRA `(.L_x_2) ;  /* 0xfffffffc00d00947 */ /* 0x000fea000383ffff */
.L_x_1:
[----:B------:R-:W-:Y:S05]  /*0230*/  BRA.U !UP1, `(.L_x_0) ;  /* 0x0000000109c47547 */ /* 0x000fea000b800000 */
[----:B------:R-:W-:Y:S02]  /*0240*/  UISETP.GE.U32.AND UP0, UPT, UR4, 0x8, UPT ;  /* 0x000000080400788c */ /* 0x000fe4000bf06070 */
[----:B------:R-:W-:-:S04]  /*0250*/  ULOP3.LUT UR5, UR10, 0x7, URZ, 0xc0, !UPT ;  /* 0x000000070a057892 */ /* 0x000fc8000f8ec0ff */
[----:B------:R-:W-:-:S03]  /*0260*/  UISETP.NE.AND UP1, UPT, UR5, URZ, UPT ;  /* 0x000000ff0500728c */ /* 0x000fc6000bf25270 */
[----:B------:R-:W-:Y:S08]  /*0270*/  BRA.U !UP0, `(.L_x_3) ;  /* 0x00000001084c7547 */ /* 0x000ff0000b800000 */
[C---:B------:R-:W-:Y:S02]  /*0280*/  IMAD R3, R2.reuse, 0x4, R1 ;  /* 0x0000000402037824 */ /* 0x040fe400078e0201 */
[----:B0-----:R-:W-:Y:S02]  /*0290*/  IMAD.MOV.U32 R4, RZ, RZ, 0x7fffffff ;  /* 0x7fffffffff047424 */ /* 0x001fe400078e00ff */
[----:B------:R-:W-:Y:S01]  /*02a0*/  VIADD R2, R2, 0x8 ;  /* 0x0000000802027836 */ /* 0x000fe20000000000 */
[----:B------:R1:W-:Y:S04]  /*02b0*/  STL [R3+0x2ee0], RZ ;  /* 0x002ee0ff03007387 */ /* 0x0003e80000100800 */
[----:B------:R1:W-:Y:S04]  /*02c0*/  STL [R3], R4 ;  /* 0x0000000403007387 */ /* 0x0003e80000100800 */
[----:B------:R1:W-:Y:S04]  /*02d0*/  STL [R3+0x4], R4 ;  /* 0x0000040403007387 */ /* 0x0003e80000100800 */
[----:B------:R1:W-:Y:S04]  /*02e0*/  STL [R3+0x8], R4 ;  /* 0x0000080403007387 */ /* 0x0003e80000100800 */
[----:B------:R1:W-:Y:S04]  /*02f0*/  STL [R3+0xc], R4 ;  /* 0x00000c0403007387 */ /* 0x0003e80000100800 */
[----:B------:R1:W-:Y:S04]  /*0300*/  STL [R3+0x10], R4 ;  /* 0x0000100403007387 */ /* 0x0003e80000100800 */
[----:B------:R1:W-:Y:S04]  /*0310*/  STL [R3+0x14], R4 ;  /* 0x0000140403007387 */ /* 0x0003e80000100800 */
[----:B------:R1:W-:Y:S04]  /*0320*/  STL [R3+0x18], R4 ;  /* 0x0000180403007387 */ /* 0x0003e80000100800 */
[----:B------:R1:W-:Y:S04]  /*0330*/  STL [R3+0x1c], R4 ;  /* 0x00001c0403007387 */ /* 0x0003e80000100800 */
[----:B------:R1:W-:Y:S04]  /*0340*/  STL [R3+0x2ee4], RZ ;  /* 0x002ee4ff03007387 */ /* 0x0003e80000100800 */
[----:B------:R1:W-:Y:S04]  /*0350*/  STL [R3+0x2ee8], RZ ;  /* 0x002ee8ff03007387 */ /* 0x0003e80000100800 */
[----:B------:R1:W-:Y:S04]  /*0360*/  STL [R3+0x2eec], RZ ;  /* 0x002eecff03007387 */ /* 0x0003e80000100800 */
[----:B------:R1:W-:Y:S04]  /*0370*/  STL [R3+0x2ef0], RZ ;  /* 0x002ef0ff03007387 */ /* 0x0003e80000100800 */
[----:B------:R1:W-:Y:S04]  /*0380*/  STL [R3+0x2ef4], RZ ;  /* 0x002ef4ff03007387 */ /* 0x0003e80000100800 */
[----:B------:R1:W-:Y:S04]  /*0390*/  STL [R3+0x2ef8], RZ ;  /* 0x002ef8ff03007387 */ /* 0x0003e80000100800 */
[----:B------:R1:W-:Y:S02]  /*03a0*/  STL [R3+0x2efc], RZ ;  /* 0x002efcff03007387 */ /* 0x0003e40000100800 */
.L_x_3:
[----:B------:R-:W-:Y:S05]  /*03b0*/  BRA.U !UP1, `(.L_x_0) ;  /* 0x0000000109647547 */ /* 0x000fea000b800000 */
[----:B------:R-:W-:Y:S02]  /*03c0*/  UISETP.GE.U32.AND UP0, UPT, UR5, 0x4, UPT ;  /* 0x000000040500788c */ /* 0x000fe4000bf06070 */
[----:B------:R-:W-:-:S04]  /*03d0*/  ULOP3.LUT UR6, UR10, 0x3, URZ, 0xc0, !UPT ;  /* 0x000000030a067892 */ /* 0x000fc8000f8ec0ff */
[----:B------:R-:W-:-:S03]  /*03e0*/  UISETP.NE.AND UP1, UPT, UR6, URZ, UPT ;  /* 0x000000ff0600728c */ /* 0x000fc6000bf25270 */
[----:B------:R-:W-:Y:S08]  /*03f0*/  BRA.U !UP0, `(.L_x_4) ;  /* 0x00000001082c7547 */ /* 0x000ff0000b800000 */
[C---:B-1----:R-:W-:Y:S02]  /*0400*/  IMAD R3, R2.reuse, 0x4, R1 ;  /* 0x0000000402037824 */ /* 0x042fe400078e0201 */
[----:B0-----:R-:W-:Y:S02]  /*0410*/  IMAD.MOV.U32 R4, RZ, RZ, 0x7fffffff ;  /* 0x7fffffffff047424 */ /* 0x001fe400078e00ff */
[----:B------:R-:W-:Y:S01]  /*0420*/  VIADD R2, R2, 0x4 ;  /* 0x0000000402027836 */ /* 0x000fe20000000000 */
[----:B------:R2:W-:Y:S04]  /*0430*/  STL [R3+0x2ee0], RZ ;  /* 0x002ee0ff03007387 */ /* 0x0005e80000100800 */
[----:B------:R2:W-:Y:S04]  /*0440*/  STL [R3], R4 ;  /* 0x0000000403007387 */ /* 0x0005e80000100800 */
[----:B------:R2:W-:Y:S04]  /*0450*/  STL [R3+0x4], R4 ;  /* 0x0000040403007387 */ /* 0x0005e80000100800 */
[----:B------:R2:W-:Y:S04]  /*0460*/  STL [R3+0x8], R4 ;  /* 0x0000080403007387 */ /* 0x0005e80000100800 */
[----:B------:R2:W-:Y:S04]  /*0470*/  STL [R3+0xc], R4 ;  /* 0x00000c0403007387 */ /* 0x0005e80000100800 */
[----:B------:R2:W-:Y:S04]  /*0480*/  STL [R3+0x2ee4], RZ ;  /* 0x002ee4ff03007387 */ /* 0x0005e80000100800 */
[----:B------:R2:W-:Y:S04]  /*0490*/  STL [R3+0x2ee8], RZ ;  /* 0x002ee8ff03007387 */ /* 0x0005e80000100800 */
[----:B------:R2:W-:Y:S02]  /*04a0*/  STL [R3+0x2eec], RZ ;  /* 0x002eecff03007387 */ /* 0x0005e40000100800 */
.L_x_4:
[----:B------:R-:W-:Y:S05]  /*04b0*/  BRA.U !UP1, `(.L_x_0) ;  /* 0x0000000109247547 */ /* 0x000fea000b800000 */
[----:B012---:R-:W-:Y:S01]  /*04c0*/  IMAD.MOV.U32 R4, RZ, RZ, 0x7fffffff ;  /* 0x7fffffffff047424 */ /* 0x007fe200078e00ff */
[----:B------:R-:W-:-:S06]  /*04d0*/  UMOV UR4, URZ ;  /* 0x000000ff00047c82 */ /* 0x000fcc0008000000 */
.L_x_5:
[C---:B---3--:R-:W-:Y:S01]  /*04e0*/  IMAD R3, R2.reuse, 0x4, R1 ;  /* 0x0000000402037824 */ /* 0x048fe200078e0201 */
[----:B------:R-:W-:Y:S01]  /*04f0*/  UIADD3 UR4, UPT, UPT, UR4, 0x1, URZ ;  /* 0x0000000104047890 */ /* 0x000fe2000fffe0ff */
[----:B------:R-:W-:-:S03]  /*0500*/  VIADD R2, R2, 0x1 ;  /* 0x0000000102027836 */ /* 0x000fc60000000000 */
[----:B------:R3:W-:Y:S01]  /*0510*/  STL [R3], R4 ;  /* 0x0000000403007387 */ /* 0x0007e20000100800 */
[----:B------:R-:W-:-:S03]  /*0520*/  UISETP.NE.AND UP0, UPT, UR4, UR6, UPT ;  /* 0x000000060400728c */ /* 0x000fc6000bf05270 */
[----:B------:R3:W-:Y:S06]  /*0530*/  STL [R3+0x2ee0], RZ ;  /* 0x002ee0ff03007387 */ /* 0x0007ec0000100800 */
[----:B------:R-:W-:Y:S05]  /*0540*/  BRA.U UP0, `(.L_x_5) ;  /* 0xfffffffd00e47547 */ /* 0x000fea000b83ffff */
.L_x_0:
[----:B------:R-:W-:Y:S01]  /*0550*/  IMAD R2, R0, 0x4, R1 ;  /* 0x0000000400027824 */ /* 0x000fe200078e0201 */
[----:B------:R-:W-:Y:S01]  /*0560*/  UISETP.GE.AND UP0, UPT, UR10, 0x2, UPT ;  /* 0x000000020a00788c */ /* 0x000fe2000bf06270 */
[----:B------:R-:W4:Y:S03]  /*0570*/  LDCU.64 UR8, c[0x0][0x358] ;  /* 0x00006b00ff0877ac */ /* 0x000f260008000a00 */
[----:B------:R0:W-:Y:S05]  /*0580*/  STL [R2], RZ ;  /* 0x000000ff02007387 */ /* 0x0001ea0000100800 */
[----:B------:R-:W-:Y:S05]  /*0590*/  BRA.U !UP0, `(.L_x_6) ;  /* 0x0000001508f47547 */ /* 0x000fea000b800000 */
[----:B------:R-:W-:Y:S02]  /*05a0*/  ULOP3.LUT UR11, UR10, 0x3, URZ, 0xc0, !UPT ;  /* 0x000000030a0b7892 */ /* 0x000fe4000f8ec0ff */
[----:B------:R-:W-:Y:S02]  /*05b0*/  ULOP3.LUT UR6, UR10, 0x7ffffffc, URZ, 0xc0, !UPT ;  /* 0x7ffffffc0a067892 */ /* 0x000fe4000f8ec0ff */
[----:B------:R-:W-:Y:S01]  /*05c0*/  UIADD3 UR7, UPT, UPT, UR10, -0x2, URZ ;  /* 0xfffffffe0a077890 */ /* 0x000fe2000fffe0ff */
[----:B------:R-:W-:-:S11]  /*05d0*/  UMOV UR4, URZ ;  /* 0x000000ff00047c82 */ /* 0x000fd60008000000 */
.L_x_32:
[----:B------:R-:W5:Y:S01]  /*05e0*/  LDCU UR12, c[0x0][0x388] ;  /* 0x00007100ff0c77ac */ /* 0x000f620008000800 */
[----:B0123--:R-:W-:Y:S02]  /*05f0*/  IMAD.MOV.U32 R3, RZ, RZ, 0x7fffffff ;  /* 0x7fffffffff037424 */ /* 0x00ffe400078e00ff */
[----:B0-----:R-:W-:Y:S01]  /*0600*/  IMAD.MOV.U32 R4, RZ, RZ, RZ ;  /* 0x000000ffff047224 */ /* 0x001fe200078e00ff */
[----:B------:R-:W-:Y:S01]  /*0610*/  UMOV UR5, UR4 ;  /* 0x0000000400057c82 */ /* 0x000fe20008000000 */
[----:B------:R-:W-:Y:S02]  /*0620*/  UIADD3 UR4, UPT, UPT, UR4, 0x1, URZ ;  /* 0x0000000104047890 */ /* 0x000fe4000fffe0ff */
[----:B------:R-:W-:Y:S02]  /*0630*/  UISETP.NE.AND UP0, UPT, UR5, UR7, UPT ;  /* 0x000000070500728c */ /* 0x000fe4000bf05270 */
[----:B-----5:R-:W-:-:S09]  /*0640*/  UISETP.GE.U32.AND UP1, UPT, UR12, 0x4, UPT ;  /* 0x000000040c00788c */ /* 0x020fd2000bf26070 */
[----:B----4-:R-:W-:Y:S05]  /*0650*/  BRA.U !UP1, `(.L_x_7) ;  /* 0x0000000d09347547 */ /* 0x010fea000b800000 */
[----:B------:R-:W-:Y:S01]  /*0660*/  UISETP.GT.AND UP1, UPT, UR6, URZ, UPT ;  /* 0x000000ff0600728c */ /* 0x000fe2000bf24270 */
[----:B------:R-:W-:Y:S02]  /*0670*/  IMAD.MOV.U32 R3, RZ, RZ, 0x7fffffff ;  /* 0x7fffffffff037424 */ /* 0x000fe400078e00ff */
[----:B------:R-:W-:-:S06]  /*0680*/  IMAD.MOV.U32 R12, RZ, RZ, RZ ;  /* 0x000000ffff0c7224 */ /* 0x000fcc00078e00ff */
[----:B------:R-:W-:Y:S05]  /*0690*/  BRA.U !UP1, `(.L_x_8) ;  /* 0x0000000909b07547 */ /* 0x000fea000b800000 */
[----:B------:R-:W-:Y:S02]  /*06a0*/  IADD3 R5, PT, PT, -R12, UR6, RZ ;  /* 0x000000060c057c10 */ /* 0x000fe4000fffe1ff */
[----:B------:R-:W-:Y:S02]  /*06b0*/  PLOP3.LUT P0, PT, PT, PT, PT, 0x80, 0x8 ;  /* 0x000000000008781c */ /* 0x000fe40003f0f070 */
[----:B------:R-:W-:-:S13]  /*06c0*/  ISETP.GT.AND P1, PT, R5, 0xc, PT ;  /* 0x0000000c0500780c */ /* 0x000fda0003f24270 */
[----:B------:R-:W-:Y:S05]  /*06d0*/  @!P1 BRA `(.L_x_9) ;  /* 0x0000000400b49947 */ /* 0x000fea0003800000 */
[----:B------:R-:W-:Y:S01]  /*06e0*/  PLOP3.LUT P0, PT, PT, PT, PT, 0x8, 0x80 ;  /* 0x000000000080781c */ /* 0x000fe20003f0e170 */
[----:B------:R-:W-:-:S12]  /*06f0*/  UIADD3 UR5, UPT, UPT, UR6, -0xc, URZ ;  /* 0xfffffff406057890 */ /* 0x000fd8000fffe0ff */
.L_x_10:
[----:B------:R-:W-:-:S05]  /*0700*/  IMAD R19, R12, 0x4, R1 ;  /* 0x000000040c137824 */ /* 0x000fca00078e0201 */
[----:B------:R-:W2:Y:S01]  /*0710*/  LDL.128 R4, [R19+0x2ee0] ;  /* 0x002ee00013047983 */ /* 0x000ea20000100c00 */
[----:B------:R-:W-:-:S04]  /*0720*/  VIADD R17, R12, 0x4 ;  /* 0x000000040c117836 */ /* 0x000fc80000000000 */
[----:B------:R-:W-:-:S05]  /*0730*/  IMAD R15, R17, 0x4, R1 ;  /* 0x00000004110f7824 */ /* 0x000fca00078e0201 */
[----:B------:R-:W3:Y:S01]  /*0740*/  LDL.128 R8, [R15+0x2ee0] ;  /* 0x002ee0000f087983 */ /* 0x000ee20000100c00 */
[----:B--2---:R-:W-:-:S13]  /*0750*/  ISETP.NE.AND P4, PT, R4, RZ, PT ;  /* 0x000000ff0400720c */ /* 0x004fda0003f85270 */
[----:B------:R-:W2:Y:S01]  /*0760*/  @!P4 LDL R18, [R19] ;  /* 0x000000001312c983 */ /* 0x000ea20000100800 */
[----:B------:R-:W-:Y:S02]  /*0770*/  ISETP.NE.AND P6, PT, R5, RZ, PT ;  /* 0x000000ff0500720c */ /* 0x000fe40003fc5270 */
[----:B------:R-:W-:Y:S02]  /*0780*/  ISETP.NE.AND P3, PT, R6, RZ, PT ;  /* 0x000000ff0600720c */ /* 0x000fe40003f65270 */
[----:B------:R-:W-:Y:S02]  /*0790*/  ISETP.NE.AND P2, PT, R7, RZ, PT ;  /* 0x000000ff0700720c */ /* 0x000fe40003f45270 */
[----:B---3--:R-:W-:-:S07]  /*07a0*/  ISETP.NE.AND P1, PT, R8, RZ, PT ;  /* 0x000000ff0800720c */ /* 0x008fce0003f25270 */
[----:B------:R-:W3:Y:S01]  /*07b0*/  @!P6 LDL R20, [R19+0x4] ;  /* 0x000004001314e983 */ /* 0x000ee20000100800 */
[----:B------:R-:W-:-:S03]  /*07c0*/  VIADD R13, R12, 0x8 ;  /* 0x000000080c0d7836 */ /* 0x000fc60000000000 */
[----:B------:R-:W5:Y:S01]  /*07d0*/  @!P3 LDL R22, [R19+0x8] ;  /* 0x000008001316b983 */ /* 0x000f620000100800 */
[----:B------:R-:W-:-:S03]  /*07e0*/  IMAD R14, R13, 0x4, R1 ;  /* 0x000000040d0e7824 */ /* 0x000fc600078e0201 */
[----:B------:R-:W4:Y:S04]  /*07f0*/  @!P2 LDL R24, [R19+0xc] ;  /* 0x00000c001318a983 */ /* 0x000f280000100800 */
[----:B------:R-:W4:Y:S04]  /*0800*/  LDL.128 R4, [R14+0x2ee0] ;  /* 0x002ee0000e047983 */ /* 0x000f280000100c00 */
[----:B------:R-:W4:Y:S01]  /*0810*/  @!P1 LDL R8, [R15] ;  /* 0x000000000f089983 */ /* 0x000f220000100800 */
[----:B--2---:R-:W-:-:S04]  /*0820*/  @!P4 ISETP.GT.AND P5, PT, R18, R3, PT ;  /* 0x000000031200c20c */ /* 0x004fc80003fa4270 */
[----:B------:R-:W-:Y:S02]  /*0830*/  @!P4 SEL R2, R2, R12, P5 ;  /* 0x0000000c0202c207 */ /* 0x000fe40002800000 */
[----:B------:R-:W-:-:S13]  /*0840*/  ISETP.NE.AND P5, PT, R9, RZ, PT ;  /* 0x000000ff0900720c */ /* 0x000fda0003fa5270 */
[----:B------:R-:W2:Y:S01]  /*0850*/  @!P5 LDL R16, [R15+0x4] ;  /* 0x000004000f10d983 */ /* 0x000ea20000100800 */
[----:B------:R-:W-:Y:S01]  /*0860*/  @!P4 VIMNMX R3, PT, PT, R3, R18, PT ;  /* 0x000000120303c248 */ /* 0x000fe20003fe0100 */
[----:B------:R-:W-:-:S03]  /*0870*/  @!P6 VIADD R9, R12, 0x1 ;  /* 0x000000010c09e836 */ /* 0x000fc60000000000 */
[----:B---3--:R-:W-:Y:S02]  /*0880*/  @!P6 ISETP.GT.AND P4, PT, R20, R3, PT ;  /* 0x000000031400e20c */ /* 0x008fe40003f84270 */
[----:B------:R-:W-:Y:S02]  /*0890*/  @!P6 VIMNMX R3, PT, PT, R3, R20, PT ;  /* 0x000000140303e248 */ /* 0x000fe40003fe0100 */
[----:B------:R-:W-:Y:S01]  /*08a0*/  @!P6 SEL R2, R2, R9, P4 ;  /* 0x000000090202e207 */ /* 0x000fe20002000000 */
[----:B------:R-:W-:Y:S01]  /*08b0*/  @!P3 VIADD R9, R12, 0x2 ;  /* 0x000000020c09b836 */ /* 0x000fe20000000000 */
[----:B-----5:R-:W-:Y:S02]  /*08c0*/  @!P3 ISETP.GT.AND P4, PT, R22, R3, PT ;  /* 0x000000031600b20c */ /* 0x020fe40003f84270 */
[----:B------:R-:W-:Y:S02]  /*08d0*/  ISETP.NE.AND P6, PT, R10, RZ, PT ;  /* 0x000000ff0a00720c */ /* 0x000fe40003fc5270 */
[----:B------:R-:W-:-:S02]  /*08e0*/  @!P3 VIMNMX R3, PT, PT, R3, R22, PT ;  /* 0x000000160303b248 */ /* 0x000fc40003fe0100 */
[----:B------:R-:W-:Y:S01]  /*08f0*/  @!P3 SEL R2, R2, R9, P4 ;  /* 0x000000090202b207 */ /* 0x000fe20002000000 */
[----:B------:R-:W-:Y:S01]  /*0900*/  @!P2 VIADD R9, R12, 0x3 ;  /* 0x000000030c09a836 */ /* 0x000fe20000000000 */
[----:B------:R-:W-:Y:S02]  /*0910*/  ISETP.NE.AND P4, PT, R11, RZ, PT ;  /* 0x000000ff0b00720c */ /* 0x000fe40003f85270 */
[----:B----4-:R-:W-:Y:S02]  /*0920*/  @!P2 ISETP.GT.AND P3, PT, R24, R3, PT ;  /* 0x000000031800a20c */ /* 0x010fe40003f64270 */
[----:B------:R-:W-:Y:S02]  /*0930*/  @!P2 VIMNMX R3, PT, PT, R3, R24, PT ;  /* 0x000000180303a248 */ /* 0x000fe40003fe0100 */
[----:B------:R-:W-:Y:S01]  /*0940*/  @!P2 SEL R2, R2, R9, P3 ;  /* 0x000000090202a207 */ /* 0x000fe20001800000 */
[----:B------:R-:W3:Y:S01]  /*0950*/  @!P6 LDL R20, [R15+0x8] ;  /* 0x000008000f14e983 */ /* 0x000ee20000100800 */
[----:B------:R-:W-:-:S02]  /*0960*/  ISETP.NE.AND P3, PT, R4, RZ, PT ;  /* 0x000000ff0400720c */ /* 0x000fc40003f65270 */
[----:B------:R-:W-:Y:S01]  /*0970*/  @!P1 ISETP.GT.AND P2, PT, R8, R3, PT ;  /* 0x000000030800920c */ /* 0x000fe20003f44270 */
[C---:B------:R-:W-:Y:S01]  /*0980*/  VIADD R4, R12.reuse, 0xc ;  /* 0x0000000c0c047836 */ /* 0x040fe20000000000 */
[----:B------:R-:W-:Y:S01]  /*0990*/  @!P1 VIMNMX R3, PT, PT, R3, R8, PT ;  /* 0x0000000803039248 */ /* 0x000fe20003fe0100 */
[----:B------:R-:W-:Y:S01]  /*09a0*/  @!P5 VIADD R9, R12, 0x5 ;  /* 0x000000050c09d836 */ /* 0x000fe20000000000 */
[----:B------:R-:W-:Y:S01]  /*09b0*/  @!P1 SEL R2, R2, R17, P2 ;  /* 0x0000001102029207 */ /* 0x000fe20001000000 */
[----:B------:R0:W4:Y:S01]  /*09c0*/  @!P4 LDL R22, [R15+0xc] ;  /* 0x00000c000f16c983 */ /* 0x0001220000100800 */
[----:B------:R-:W-:Y:S01]  /*09d0*/  ISETP.NE.AND P1, PT, R5, RZ, PT ;  /* 0x000000ff0500720c */ /* 0x000fe20003f25270 */
[----:B------:R-:W-:-:S04]  /*09e0*/  IMAD R5, R4, 0x4, R1 ;  /* 0x0000000404057824 */ /* 0x000fc800078e0201 */
[----:B------:R-:W5:Y:S01]  /*09f0*/  @!P3 LDL R18, [R14] ;  /* 0x000000000e12b983 */ /* 0x000f620000100800 */
[----:B--2---:R-:W-:-:S04]  /*0a00*/  @!P5 ISETP.GT.AND P2, PT, R16, R3, PT ;  /* 0x000000031000d20c */ /* 0x004fc80003f44270 */
[----:B------:R-:W-:Y:S02]  /*0a10*/  @!P5 SEL R2, R2, R9, P2 ;  /* 0x000000090202d207 */ /* 0x000fe40001000000 */
[----:B------:R-:W2:Y:S01]  /*0a20*/  LDL.128 R8, [R5+0x2ee0] ;  /* 0x002ee00005087983 */ /* 0x000ea20000100c00 */
[----:B------:R-:W-:-:S03]  /*0a30*/  ISETP.NE.AND P2, PT, R6, RZ, PT ;  /* 0x000000ff0600720c */ /* 0x000fc60003f45270 */
[----:B------:R-:W2:Y:S10]  /*0a40*/  @!P1 LDL R6, [R14+0x4] ;  /* 0x000004000e069983 */ /* 0x000eb40000100800 */
[----:B------:R-:W2:Y:S01]  /*0a50*/  @!P2 LDL R24, [R14+0x8] ;  /* 0x000008000e18a983 */ /* 0x000ea20000100800 */
[----:B------:R-:W-:Y:S01]  /*0a60*/  @!P5 VIMNMX R3, PT, PT, R3, R16, PT ;  /* 0x000000100303d248 */ /* 0x000fe20003fe0100 */
[----:B0-----:R-:W-:-:S03]  /*0a70*/  @!P6 VIADD R15, R12, 0x6 ;  /* 0x000000060c0fe836 */ /* 0x001fc60000000000 */
[----:B---3--:R-:W-:Y:S02]  /*0a80*/  @!P6 ISETP.GT.AND P5, PT, R20, R3, PT ;  /* 0x000000031400e20c */ /* 0x008fe40003fa4270 */
[----:B------:R-:W-:Y:S02]  /*0a90*/  @!P6 VIMNMX R3, PT, PT, R3, R20, PT ;  /* 0x000000140303e248 */ /* 0x000fe40003fe0100 */
[----:B------:R-:W-:Y:S01]  /*0aa0*/  @!P6 SEL R2, R2, R15, P5 ;  /* 0x0000000f0202e207 */ /* 0x000fe20002800000 */
[----:B------:R-:W-:Y:S01]  /*0ab0*/  @!P4 VIADD R15, R12, 0x7 ;  /* 0x000000070c0fc836 */ /* 0x000fe20000000000 */
[----:B------:R-:W-:Y:S02]  /*0ac0*/  ISETP.NE.AND P5, PT, R7, RZ, PT ;  /* 0x000000ff0700720c */ /* 0x000fe40003fa5270 */
[----:B----4-:R-:W-:Y:S02]  /*0ad0*/  @!P4 ISETP.GT.AND P6, PT, R22, R3, PT ;  /* 0x000000031600c20c */ /* 0x010fe40003fc4270 */
[----:B------:R-:W-:-:S02]  /*0ae0*/  @!P4 VIMNMX R3, PT, PT, R3, R22, PT ;  /* 0x000000160303c248 */ /* 0x000fc40003fe0100 */
[----:B------:R-:W-:Y:S02]  /*0af0*/  @!P4 SEL R2, R2, R15, P6 ;  /* 0x0000000f0202c207 */ /* 0x000fe40003000000 */
[----:B-----5:R-:W-:Y:S02]  /*0b00*/  @!P3 ISETP.GT.AND P6, PT, R18, R3, PT ;  /* 0x000000031200b20c */ /* 0x020fe40003fc4270 */
[----:B------:R-:W-:Y:S02]  /*0b10*/  @!P3 VIMNMX R3, PT, PT, R3, R18, PT ;  /* 0x000000120303b248 */ /* 0x000fe40003fe0100 */
[----:B------:R-:W-:Y:S01]  /*0b20*/  @!P3 SEL R2, R2, R13, P6 ;  /* 0x0000000d0202b207 */ /* 0x000fe20003000000 */
[----:B------:R-:W3:Y:S01]  /*0b30*/  @!P5 LDL R14, [R14+0xc] ;  /* 0x00000c000e0ed983 */ /* 0x000ee20000100800 */
[----:B------:R-:W-:Y:S01]  /*0b40*/  @!P1 VIADD R7, R12, 0x9 ;  /* 0x000000090c079836 */ /* 0x000fe20000000000 */
[----:B--2---:R-:W-:Y:S02]  /*0b50*/  ISETP.NE.AND P4, PT, R8, RZ, PT ;  /* 0x000000ff0800720c */ /* 0x004fe40003f85270 */
[----:B------:R-:W-:-:S02]  /*0b60*/  ISETP.NE.AND P3, PT, R9, RZ, PT ;  /* 0x000000ff0900720c */ /* 0x000fc40003f65270 */
[----:B------:R-:W-:Y:S02]  /*0b70*/  @!P1 ISETP.GT.AND P6, PT, R6, R3, PT ;  /* 0x000000030600920c */ /* 0x000fe40003fc4270 */
[----:B------:R-:W-:Y:S02]  /*0b80*/  @!P1 VIMNMX R3, PT, PT, R3, R6, PT ;  /* 0x0000000603039248 */ /* 0x000fe40003fe0100 */
[----:B------:R-:W-:Y:S01]  /*0b90*/  @!P1 SEL R2, R2, R7, P6 ;  /* 0x0000000702029207 */ /* 0x000fe20003000000 */
[----:B------:R-:W-:Y:S01]  /*0ba0*/  @!P2 VIADD R7, R12, 0xa ;  /* 0x0000000a0c07a836 */ /* 0x000fe20000000000 */
[----:B------:R-:W-:-:S03]  /*0bb0*/  ISETP.NE.AND P1, PT, R10, RZ, PT ;  /* 0x000000ff0a00720c */ /* 0x000fc60003f25270 */
[----:B------:R-:W2:Y:S01]  /*0bc0*/  @!P4 LDL R6, [R5] ;  /* 0x000000000506c983 */ /* 0x000ea20000100800 */
[----:B------:R-:W-:-:S03]  /*0bd0*/  @!P2 ISETP.GT.AND P6, PT, R24, R3, PT ;  /* 0x000000031800a20c */ /* 0x000fc60003fc4270 */
[----:B------:R-:W4:Y:S01]  /*0be0*/  @!P3 LDL R8, [R5+0x4] ;  /* 0x000004000508b983 */ /* 0x000f220000100800 */
[----:B------:R-:W-:Y:S02]  /*0bf0*/  @!P2 SEL R2, R2, R7, P6 ;  /* 0x000000070202a207 */ /* 0x000fe40003000000 */
[----:B------:R-:W-:-:S03]  /*0c00*/  ISETP.NE.AND P6, PT, R11, RZ, PT ;  /* 0x000000ff0b00720c */ /* 0x000fc60003fc5270 */
[----:B------:R-:W5:Y:S10]  /*0c10*/  @!P1 LDL R10, [R5+0x8] ;  /* 0x00000800050a9983 */ /* 0x000f740000100800 */
[----:B------:R0:W5:Y:S01]  /*0c20*/  @!P6 LDL R16, [R5+0xc] ;  /* 0x00000c000510e983 */ /* 0x0001620000100800 */
[----:B------:R-:W-:Y:S01]  /*0c30*/  @!P2 VIMNMX R3, PT, PT, R3, R24, PT ;  /* 0x000000180303a248 */ /* 0x000fe20003fe0100 */
[----:B------:R-:W-:-:S03]  /*0c40*/  @!P5 VIADD R7, R12, 0xb ;  /* 0x0000000b0c07d836 */ /* 0x000fc60000000000 */
[----:B---3--:R-:W-:Y:S02]  /*0c50*/  @!P5 ISETP.GT.AND P2, PT, R14, R3, PT ;  /* 0x000000030e00d20c */ /* 0x008fe40003f44270 */
[----:B------:R-:W-:Y:S02]  /*0c60*/  @!P5 VIMNMX R3, PT, PT, R3, R14, PT ;  /* 0x0000000e0303d248 */ /* 0x000fe40003fe0100 */
[----:B------:R-:W-:Y:S01]  /*0c70*/  @!P5 SEL R2, R2, R7, P2 ;  /* 0x000000070202d207 */ /* 0x000fe20001000000 */
[C---:B0-----:R-:W-:Y:S02]  /*0c80*/  @!P3 VIADD R5, R12.reuse, 0xd ;  /* 0x0000000d0c05b836 */ /* 0x041fe40000000000 */
[C---:B------:R-:W-:Y:S02]  /*0c90*/  @!P1 VIADD R7, R12.reuse, 0xe ;  /* 0x0000000e0c079836 */ /* 0x040fe40000000000 */
[C---:B------:R-:W-:Y:S02]  /*0ca0*/  @!P6 VIADD R9, R12.reuse, 0xf ;  /* 0x0000000f0c09e836 */ /* 0x040fe40000000000 */
[----:B------:R-:W-:Y:S01]  /*0cb0*/  VIADD R12, R12, 0x10 ;  /* 0x000000100c0c7836 */ /* 0x000fe20000000000 */
[----:B--2---:R-:W-:-:S02]  /*0cc0*/  @!P4 ISETP.GT.AND P2, PT, R6, R3, PT ;  /* 0x000000030600c20c */ /* 0x004fc40003f44270 */
[----:B------:R-:W-:Y:S02]  /*0cd0*/  @!P4 VIMNMX R3, PT, PT, R3, R6, PT ;  /* 0x000000060303c248 */ /* 0x000fe40003fe0100 */
[----:B------:R-:W-:Y:S02]  /*0ce0*/  @!P4 SEL R2, R2, R4, P2 ;  /* 0x000000040202c207 */ /* 0x000fe40001000000 */
[----:B----4-:R-:W-:-:S04]  /*0cf0*/  @!P3 ISETP.GT.AND P4, PT, R8, R3, PT ;  /* 0x000000030800b20c */ /* 0x010fc80003f84270 */
[----:B------:R-:W-:Y:S02]  /*0d00*/  @!P3 SEL R2, R2, R5, P4 ;  /* 0x000000050202b207 */ /* 0x000fe40002000000 */
[----:B------:R-:W-:Y:S02]  /*0d10*/  ISETP.GE.AND P4, PT, R12, UR5, PT ;  /* 0x000000050c007c0c */ /* 0x000fe4000bf86270 */
[----:B------:R-:W-:-:S04]  /*0d20*/  @!P3 VIMNMX R3, PT, PT, R3, R8, PT ;  /* 0x000000080303b248 */ /* 0x000fc80003fe0100 */
[----:B-----5:R-:W-:Y:S02]  /*0d30*/  @!P1 ISETP.GT.AND P2, PT, R10, R3, PT ;  /* 0x000000030a00920c */ /* 0x020fe40003f44270 */
[----:B------:R-:W-:Y:S02]  /*0d40*/  @!P1 VIMNMX R3, PT, PT, R3, R10, PT ;  /* 0x0000000a03039248 */ /* 0x000fe40003fe0100 */
[----:B------:R-:W-:Y:S02]  /*0d50*/  @!P1 SEL R2, R2, R7, P2 ;  /* 0x0000000702029207 */ /* 0x000fe40001000000 */
[----:B------:R-:W-:Y:S02]  /*0d60*/  @!P6 ISETP.GT.AND P3, PT, R16, R3, PT ;  /* 0x000000031000e20c */ /* 0x000fe40003f64270 */
[----:B------:R-:W-:Y:S02]  /*0d70*/  @!P6 VIMNMX R3, PT, PT, R3, R16, PT ;  /* 0x000000100303e248 */ /* 0x000fe40003fe0100 */
[----:B------:R-:W-:Y:S01]  /*0d80*/  @!P6 SEL R2, R2, R9, P3 ;  /* 0x000000090202e207 */ /* 0x000fe20001800000 */
[----:B------:R-:W-:Y:S08]  /*0d90*/  @!P4 BRA `(.L_x_10) ;  /* 0xfffffff80058c947 */ /* 0x000ff0000383ffff */
[----:B------:R-:W-:-:S07]  /*0da0*/  IMAD.U32 R4, RZ, RZ, UR6 ;  /* 0x00000006ff047e24 */ /* 0x000fce000f8e00ff */
.L_x_9:
[----:B------:R-:W-:-:S04]  /*0db0*/  IADD3 R5, PT, PT, -R12, UR6, RZ ;  /* 0x000000060c057c10 */ /* 0x000fc8000fffe1ff */
[----:B------:R-:W-:-:S13]  /*0dc0*/  ISETP.GT.AND P1, PT, R5, 0x4, PT ;  /* 0x000000040500780c */ /* 0x000fda0003f24270 */
[----:B------:R-:W-:Y:S05]  /*0dd0*/  @!P1 BRA `(.L_x_11) ;  /* 0x0000000000d89947 */ /* 0x000fea0003800000 */
[----:B------:R-:W-:-:S05]  /*0de0*/  IMAD R14, R12, 0x4, R1 ;  /* 0x000000040c0e7824 */ /* 0x000fca00078e0201 */
[----:B------:R-:W2:Y:S01]  /*0df0*/  LDL.128 R8, [R14+0x2ee0] ;  /* 0x002ee0000e087983 */ /* 0x000ea20000100c00 */
[----:B------:R-:W-:-:S04]  /*0e00*/  VIADD R13, R12, 0x4 ;  /* 0x000000040c0d7836 */ /* 0x000fc80000000000 */
[----:B------:R-:W-:-:S05]  /*0e10*/  IMAD R15, R13, 0x4, R1 ;  /* 0x000000040d0f7824 */ /* 0x000fca00078e0201 */
[----:B------:R-:W3:Y:S01]  /*0e20*/  LDL.128 R4, [R15+0x2ee0] ;  /* 0x002ee0000f047983 */ /* 0x000ee20000100c00 */
[----:B--2---:R-:W-:Y:S02]  /*0e30*/  ISETP.NE.AND P6, PT, R8, RZ, PT ;  /* 0x000000ff0800720c */ /* 0x004fe40003fc5270 */
[----:B------:R-:W-:-:S11]  /*0e40*/  ISETP.NE.AND P0, PT, R9, RZ, PT ;  /* 0x000000ff0900720c */ /* 0x000fd60003f05270 */
[----:B------:R-:W2:Y:S04]  /*0e50*/  @!P6 LDL R8, [R14] ;  /* 0x000000000e08e983 */ /* 0x000ea80000100800 */
[----:B------:R-:W5:Y:S01]  /*0e60*/  @!P0 LDL R16, [R14+0x4] ;  /* 0x000004000e108983 */ /* 0x000f620000100800 */
[----:B------:R-:W-:Y:S02]  /*0e70*/  ISETP.NE.AND P2, PT, R10, RZ, PT ;  /* 0x000000ff0a00720c */ /* 0x000fe40003f45270 */
[----:B------:R-:W-:Y:S02]  /*0e80*/  ISETP.NE.AND P5, PT, R11, RZ, PT ;  /* 0x000000ff0b00720c */ /* 0x000fe40003fa5270 */
[----:B---3--:R-:W-:Y:S02]  /*0e90*/  ISETP.NE.AND P4, PT, R4, RZ, PT ;  /* 0x000000ff0400720c */ /* 0x008fe40003f85270 */
[----:B------:R-:W-:-:S07]  /*0ea0*/  ISETP.NE.AND P3, PT, R5, RZ, PT ;  /* 0x000000ff0500720c */ /* 0x000fce0003f65270 */
[----:B------:R-:W3:Y:S01]  /*0eb0*/  @!P2 LDL R10, [R14+0x8] ;  /* 0x000008000e0aa983 */ /* 0x000ee20000100800 */
[----:B------:R-:W-:-:S03]  /*0ec0*/  @!P0 VIADD R5, R12, 0x1 ;  /* 0x000000010c058836 */ /* 0x000fc60000000000 */
[----:B------:R-:W4:Y:S01]  /*0ed0*/  @!P4 LDL R4, [R15] ;  /* 0x000000000f04c983 */ /* 0x000f220000100800 */
[----:B--2---:R-:W-:Y:S02]  /*0ee0*/  @!P6 ISETP.GT.AND P1, PT, R8, R3, PT ;  /* 0x000000030800e20c */ /* 0x004fe40003f24270 */
[----:B------:R-:W-:Y:S02]  /*0ef0*/  @!P6 VIMNMX R3, PT, PT, R3, R8, PT ;  /* 0x000000080303e248 */ /* 0x000fe40003fe0100 */
[----:B------:R-:W2:Y:S01]  /*0f00*/  @!P5 LDL R8, [R14+0xc] ;  /* 0x00000c000e08d983 */ /* 0x000ea20000100800 */
[----:B------:R-:W-:Y:S02]  /*0f10*/  @!P6 SEL R2, R2, R12, P1 ;  /* 0x0000000c0202e207 */ /* 0x000fe40000800000 */
[----:B------:R-:W-:Y:S02]  /*0f20*/  ISETP.NE.AND P6, PT, R6, RZ, PT ;  /* 0x000000ff0600720c */ /* 0x000fe40003fc5270 */
[----:B-----5:R-:W-:Y:S01]  /*0f30*/  @!P0 ISETP.GT.AND P1, PT, R16, R3, PT ;  /* 0x000000031000820c */ /* 0x020fe20003f24270 */
[----:B------:R-:W5:Y:S03]  /*0f40*/  @!P3 LDL R6, [R15+0x4] ;  /* 0x000004000f06b983 */ /* 0x000f660000100800 */
[----:B------:R-:W-:-:S02]  /*0f50*/  @!P0 SEL R2, R2, R5, P1 ;  /* 0x0000000502028207 */ /* 0x000fc40000800000 */
[----:B------:R-:W-:-:S05]  /*0f60*/  ISETP.NE.AND P1, PT, R7, RZ, PT ;  /* 0x000000ff0700720c */ /* 0x000fca0003f25270 */
[----:B------:R-:W5:Y:S08]  /*0f70*/  @!P6 LDL R18, [R15+0x8] ;  /* 0x000008000f12e983 */ /* 0x000f700000100800 */
[----:B------:R-:W5:Y:S01]  /*0f80*/  @!P1 LDL R20, [R15+0xc] ;  /* 0x00000c000f149983 */ /* 0x000f620000100800 */
[----:B------:R-:W-:Y:S01]  /*0f90*/  @!P0 VIMNMX R3, PT, PT, R3, R16, PT ;  /* 0x0000001003038248 */ /* 0x000fe20003fe0100 */
[----:B------:R-:W-:-:S03]  /*0fa0*/  @!P2 VIADD R5, R12, 0x2 ;  /* 0x000000020c05a836 */ /* 0x000fc60000000000 */
[----:B---3--:R-:W-:Y:S02]  /*0fb0*/  @!P2 ISETP.GT.AND P0, PT, R10, R3, PT ;  /* 0x000000030a00a20c */ /* 0x008fe40003f04270 */
[----:B------:R-:W-:Y:S02]  /*0fc0*/  @!P2 VIMNMX R3, PT, PT, R3, R10, PT ;  /* 0x0000000a0303a248 */ /* 0x000fe40003fe0100 */
[----:B------:R-:W-:Y:S01]  /*0fd0*/  @!P2 SEL R2, R2, R5, P0 ;  /* 0x000000050202a207 */ /* 0x000fe20000000000 */
[----:B------:R-:W-:Y:S02]  /*0fe0*/  @!P5 VIADD R5, R12, 0x3 ;  /* 0x000000030c05d836 */ /* 0x000fe40000000000 */
[----:B------:R-:W-:Y:S01]  /*0ff0*/  VIADD R12, R13, 0x4 ;  /* 0x000000040d0c7836 */ /* 0x000fe20000000000 */
[----:B--2---:R-:W-:Y:S02]  /*1000*/  @!P5 ISETP.GT.AND P0, PT, R8, R3, PT ;  /* 0x000000030800d20c */ /* 0x004fe40003f04270 */
[----:B------:R-:W-:-:S02]  /*1010*/  @!P5 VIMNMX R3, PT, PT, R3, R8, PT ;  /* 0x000000080303d248 */ /* 0x000fc40003fe0100 */
[----:B------:R-:W-:Y:S02]  /*1020*/  @!P5 SEL R2, R2, R5, P0 ;  /* 0x000000050202d207 */ /* 0x000fe40000000000 */
[----:B----4-:R-:W-:Y:S02]  /*1030*/  @!P4 ISETP.GT.AND P0, PT, R4, R3, PT ;  /* 0x000000030400c20c */ /* 0x010fe40003f04270 */
[----:B------:R-:W-:Y:S01]  /*1040*/  @!P4 VIMNMX R3, PT, PT, R3, R4, PT ;  /* 0x000000040303c248 */ /* 0x000fe20003fe0100 */
[----:B------:R-:W-:Y:S01]  /*1050*/  @!P3 VIADD R5, R13, 0x1 ;  /* 0x000000010d05b836 */ /* 0x000fe20000000000 */
[----:B------:R-:W-:Y:S02]  /*1060*/  @!P4 SEL R2, R2, R13, P0 ;  /* 0x0000000d0202c207 */ /* 0x000fe40000000000 */
[----:B-----5:R-:W-:Y:S02]  /*1070*/  @!P3 ISETP.GT.AND P0, PT, R6, R3, PT ;  /* 0x000000030600b20c */ /* 0x020fe40003f04270 */
[----:B------:R-:W-:-:S02]  /*1080*/  @!P3 VIMNMX R3, PT, PT, R3, R6, PT ;  /* 0x000000060303b248 */ /* 0x000fc40003fe0100 */
[----:B------:R-:W-:Y:S01]  /*1090*/  @!P3 SEL R2, R2, R5, P0 ;  /* 0x000000050202b207 */ /* 0x000fe20000000000 */
[----:B------:R-:W-:Y:S01]  /*10a0*/  @!P6 VIADD R5, R13, 0x2 ;  /* 0x000000020d05e836 */ /* 0x000fe20000000000 */
[----:B------:R-:W-:Y:S02]  /*10b0*/  @!P6 ISETP.GT.AND P0, PT, R18, R3, PT ;  /* 0x000000031200e20c */ /* 0x000fe40003f04270 */
[----:B------:R-:W-:Y:S02]  /*10c0*/  @!P6 VIMNMX R3, PT, PT, R3, R18, PT ;  /* 0x000000120303e248 */ /* 0x000fe40003fe0100 */
[----:B------:R-:W-:Y:S01]  /*10d0*/  @!P6 SEL R2, R2, R5, P0 ;  /* 0x000000050202e207 */ /* 0x000fe20000000000 */
[----:B------:R-:W-:Y:S01]  /*10e0*/  @!P1 VIADD R5, R13, 0x3 ;  /* 0x000000030d059836 */ /* 0x000fe20000000000 */
[----:B------:R-:W-:Y:S01]  /*10f0*/  @!P1 ISETP.GT.AND P2, PT, R20, R3, PT ;  /* 0x000000031400920c */ /* 0x000fe20003f44270 */
[----:B------:R-:W-:Y:S01]  /*1100*/  IMAD.U32 R4, RZ, RZ, UR6 ;  /* 0x00000006ff047e24 */ /* 0x000fe2000f8e00ff */
[----:B------:R-:W-:-:S02]  /*1110*/  PLOP3.LUT P0, PT, PT, PT, PT, 0x8, 0x80 ;  /* 0x000000000080781c */ /* 0x000fc40003f0e170 */
[----:B------:R-:W-:Y:S02]  /*1120*/  @!P1 VIMNMX R3, PT, PT, R3, R20, PT ;  /* 0x0000001403039248 */ /* 0x000fe40003fe0100 */
[----:B------:R-:W-:-:S09]  /*1130*/  @!P1 SEL R2, R2, R5, P2 ;  /* 0x0000000502029207 */ /* 0x000fd20001000000 */
.L_x_11:
[----:B------:R-:W-:-:S13]  /*1140*/  ISETP.NE.OR P0, PT, R12, UR6, P0 ;  /* 0x000000060c007c0c */ /* 0x000fda0008705670 */
[----:B------:R-:W-:Y:S05]  /*1150*/  @!P0 BRA `(.L_x_7) ;  /* 0x0000000000748947 */ /* 0x000fea0003800000 */
.L_x_8:
[----:B------:R-:W-:-:S05]  /*1160*/  IMAD R8, R12, 0x4, R1 ;  /* 0x000000040c087824 */ /* 0x000fca00078e0201 */
[----:B------:R-:W2:Y:S02]  /*1170*/  LDL.128 R4, [R8+0x2ee0] ;  /* 0x002ee00008047983 */ /* 0x000ea40000100c00 */
[----:B--2---:R-:W-:Y:S02]  /*1180*/  ISETP.NE.AND P4, PT, R4, RZ, PT ;  /* 0x000000ff0400720c */ /* 0x004fe40003f85270 */
[----:B------:R-:W-:Y:S02]  /*1190*/  ISETP.NE.AND P5, PT, R5, RZ, PT ;  /* 0x000000ff0500720c */ /* 0x000fe40003fa5270 */
[----:B------:R-:W-:-:S09]  /*11a0*/  ISETP.NE.AND P0, PT, R6, RZ, PT ;  /* 0x000000ff0600720c */ /* 0x000fd20003f05270 */
[----:B------:R-:W2:Y:S01]  /*11b0*/  @!P4 LDL R4, [R8] ;  /* 0x000000000804c983 */ /* 0x000ea20000100800 */
[----:B------:R-:W-:-:S03]  /*11c0*/  ISETP.NE.AND P1, PT, R7, RZ, PT ;  /* 0x000000ff0700720c */ /* 0x000fc60003f25270 */
[----:B------:R-:W3:Y:S04]  /*11d0*/  @!P5 LDL R6, [R8+0x4] ;  /* 0x000004000806d983 */ /* 0x000ee80000100800 */
[----:B------:R-:W5:Y:S06]  /*11e0*/  @!P0 LDL R10, [R8+0x8] ;  /* 0x00000800080a8983 */ /* 0x000f6c0000100800 */
[----:B------:R-:W4:Y:S01]  /*11f0*/  @!P1 LDL R14, [R8+0xc] ;  /* 0x00000c00080e9983 */ /* 0x000f220000100800 */
[----:B------:R-:W-:-:S02]  /*1200*/  @!P5 VIADD R5, R12, 0x1 ;  /* 0x000000010c05d836 */ /* 0x000fc40000000000 */
[C---:B------:R-:W-:Y:S02]  /*1210*/  @!P0 VIADD R7, R12.reuse, 0x2 ;  /* 0x000000020c078836 */ /* 0x040fe40000000000 */
[----:B------:R-:W-:Y:S01]  /*1220*/  @!P1 VIADD R9, R12, 0x3 ;  /* 0x000000030c099836 */ /* 0x000fe20000000000 */
[----:B--2---:R-:W-:Y:S02]  /*1230*/  @!P4 ISETP.GT.AND P2, PT, R4, R3, PT ;  /* 0x000000030400c20c */ /* 0x004fe40003f44270 */
[----:B------:R-:W-:Y:S02]  /*1240*/  @!P4 VIMNMX R3, PT, PT, R3, R4, PT ;  /* 0x000000040303c248 */ /* 0x000fe40003fe0100 */
[----:B------:R-:W-:Y:S01]  /*1250*/  @!P4 SEL R2, R2, R12, P2 ;  /* 0x0000000c0202c207 */ /* 0x000fe20001000000 */
[----:B------:R-:W-:Y:S01]  /*1260*/  VIADD R12, R12, 0x4 ;  /* 0x000000040c0c7836 */ /* 0x000fe20000000000 */
[----:B---3--:R-:W-:Y:S02]  /*1270*/  @!P5 ISETP.GT.AND P3, PT, R6, R3, PT ;  /* 0x000000030600d20c */ /* 0x008fe40003f64270 */
[----:B------:R-:W-:-:S02]  /*1280*/  @!P5 VIMNMX R3, PT, PT, R3, R6, PT ;  /* 0x000000060303d248 */ /* 0x000fc40003fe0100 */
[----:B------:R-:W-:Y:S02]  /*1290*/  ISETP.NE.AND P4, PT, R12, UR6, PT ;  /* 0x000000060c007c0c */ /* 0x000fe4000bf85270 */
[----:B-----5:R-:W-:Y:S02]  /*12a0*/  @!P0 ISETP.GT.AND P2, PT, R10, R3, PT ;  /* 0x000000030a00820c */ /* 0x020fe40003f44270 */
[----:B------:R-:W-:Y:S02]  /*12b0*/  @!P0 VIMNMX R3, PT, PT, R3, R10, PT ;  /* 0x0000000a03038248 */ /* 0x000fe40003fe0100 */
[----:B------:R-:W-:Y:S02]  /*12c0*/  @!P5 SEL R2, R2, R5, P3 ;  /* 0x000000050202d207 */ /* 0x000fe40001800000 */
[----:B----4-:R-:W-:Y:S02]  /*12d0*/  @!P1 ISETP.GT.AND P3, PT, R14, R3, PT ;  /* 0x000000030e00920c */ /* 0x010fe40003f64270 */
[----:B------:R-:W-:-:S02]  /*12e0*/  @!P0 SEL R2, R2, R7, P2 ;  /* 0x0000000702028207 */ /* 0x000fc40001000000 */
[----:B------:R-:W-:Y:S02]  /*12f0*/  @!P1 VIMNMX R3, PT, PT, R3, R14, PT ;  /* 0x0000000e03039248 */ /* 0x000fe40003fe0100 */
[----:B------:R-:W-:Y:S01]  /*1300*/  @!P1 SEL R2, R2, R9, P3 ;  /* 0x0000000902029207 */ /* 0x000fe20001800000 */
[----:B------:R-:W-:Y:S06]  /*1310*/  @P4 BRA `(.L_x_8) ;  /* 0xfffffffc00904947 */ /* 0x000fec000383ffff */
[----:B------:R-:W-:-:S07]  /*1320*/  IMAD.U32 R4, RZ, RZ, UR6 ;  /* 0x00000006ff047e24 */ /* 0x000fce000f8e00ff */
.L_x_7:
[----:B------:R-:W-:-:S09]  /*1330*/  UISETP.NE.AND UP1, UPT, UR11, URZ, UPT ;  /* 0x000000ff0b00728c */ /* 0x000fd2000bf25270 */
[----:B------:R-:W-:Y:S05]  /*1340*/  BRA.U !UP1, `(.L_x_12) ;  /* 0x0000000109747547 */ /* 0x000fea000b800000 */
[----:B------:R-:W-:-:S05]  /*1350*/  IMAD R7, R4, 0x4, R1 ;  /* 0x0000000404077824 */ /* 0x000fca00078e0201 */
[----:B------:R-:W2:Y:S02]  /*1360*/  LDL.64 R8, [R7+0x2ee0] ;  /* 0x002ee00007087983 */ /* 0x000ea40000100a00 */
[----:B--2---:R-:W-:-:S13]  /*1370*/  ISETP.NE.AND P1, PT, R8, RZ, PT ;  /* 0x000000ff0800720c */ /* 0x004fda0003f25270 */
[----:B------:R-:W2:Y:S01]  /*1380*/  @!P1 LDL R6, [R7] ;  /* 0x0000000007069983 */ /* 0x000ea20000100800 */
[----:B------:R-:W-:Y:S01]  /*1390*/  UISETP.NE.AND UP1, UPT, UR11, 0x1, UPT ;  /* 0x000000010b00788c */ /* 0x000fe2000bf25270 */
[----:B--2---:R-:W-:Y:S02]  /*13a0*/  @!P1 ISETP.GT.AND P0, PT, R6, R3, PT ;  /* 0x000000030600920c */ /* 0x004fe40003f04270 */
[----:B------:R-:W-:Y:S02]  /*13b0*/  @!P1 VIMNMX R3, PT, PT, R3, R6, PT ;  /* 0x0000000603039248 */ /* 0x000fe40003fe0100 */
[----:B------:R-:W-:-:S04]  /*13c0*/  @!P1 SEL R2, R2, R4, P0 ;  /* 0x0000000402029207 */ /* 0x000fc80000000000 */
[----:B------:R-:W-:Y:S05]  /*13d0*/  BRA.U !UP1, `(.L_x_12) ;  /* 0x0000000109507547 */ /* 0x000fea000b800000 */
[----:B------:R0:W5:Y:S01]  /*13e0*/  LDL R8, [R7+0x2ee8] ;  /* 0x002ee80007087983 */ /* 0x0001620000100800 */
[----:B------:R-:W-:Y:S01]  /*13f0*/  ISETP.NE.AND P0, PT, R9, RZ, PT ;  /* 0x000000ff0900720c */ /* 0x000fe20003f05270 */
[----:B------:R-:W-:-:S12]  /*1400*/  BSSY.RECONVERGENT B0, `(.L_x_13) ;  /* 0x0000007000007945 */ /* 0x000fd80003800200 */
[----:B0-----:R-:W-:Y:S05]  /*1410*/  @P0 BRA `(.L_x_14) ;  /* 0x0000000000140947 */ /* 0x001fea0003800000 */
[----:B------:R-:W2:Y:S01]  /*1420*/  LDL R6, [R7+0x4] ;  /* 0x0000040007067983 */ /* 0x000ea20000100800 */
[----:B------:R-:W-:Y:S01]  /*1430*/  VIADD R5, R4, 0x1 ;  /* 0x0000000104057836 */ /* 0x000fe20000000000 */
[----:B--2---:R-:W-:Y:S02]  /*1440*/  ISETP.GT.AND P0, PT, R6, R3, PT ;  /* 0x000000030600720c */ /* 0x004fe40003f04270 */
[----:B------:R-:W-:Y:S02]  /*1450*/  VIMNMX R3, PT, PT, R3, R6, PT ;  /* 0x0000000603037248 */ /* 0x000fe40003fe0100 */
[----:B------:R-:W-:-:S09]  /*1460*/  SEL R2, R2, R5, P0 ;  /* 0x0000000502027207 */ /* 0x000fd20000000000 */
.L_x_14:
[----:B----4-:R-:W-:Y:S05]  /*1470*/  BSYNC.RECONVERGENT B0 ;  /* 0x0000000000007941 */ /* 0x010fea0003800200 */
.L_x_13:
[----:B------:R-:W-:-:S09]  /*1480*/  UISETP.NE.AND UP1, UPT, UR11, 0x2, UPT ;  /* 0x000000020b00788c */ /* 0x000fd2000bf25270 */
[----:B------:R-:W-:Y:S05]  /*1490*/  BRA.U !UP1, `(.L_x_12) ;  /* 0x0000000109207547 */ /* 0x000fea000b800000 */
[----:B-----5:R-:W-:Y:S01]  /*14a0*/  ISETP.NE.AND P0, PT, R8, RZ, PT ;  /* 0x000000ff0800720c */ /* 0x020fe20003f05270 */
[----:B------:R-:W-:-:S12]  /*14b0*/  BSSY.RECONVERGENT B0, `(.L_x_12) ;  /* 0x0000006000007945 */ /* 0x000fd80003800200 */
[----:B------:R-:W-:Y:S05]  /*14c0*/  @P0 BRA `(.L_x_15) ;  /* 0x0000000000100947 */ /* 0x000fea0003800000 */
[----:B------:R-:W2:Y:S02]  /*14d0*/  LDL R6, [R7+0x8] ;  /* 0x0000080007067983 */ /* 0x000ea40000100800 */
[----:B--2---:R-:W-:Y:S01]  /*14e0*/  ISETP.GT.AND P0, PT, R6, R3, PT ;  /* 0x000000030600720c */ /* 0x004fe20003f04270 */
[----:B------:R-:W-:-:S05]  /*14f0*/  VIADD R3, R4, 0x2 ;  /* 0x0000000204037836 */ /* 0x000fca0000000000 */
[----:B------:R-:W-:-:S07]  /*1500*/  SEL R2, R2, R3, P0 ;  /* 0x0000000302027207 */ /* 0x000fce0000000000 */
.L_x_15:
[----:B------:R-:W-:Y:S05]  /*1510*/  BSYNC.RECONVERGENT B0 ;  /* 0x0000000000007941 */ /* 0x000fea0003800200 */
.L_x_12:
[----:B------:R-:W0:Y:S01]  /*1520*/  LDCU UR5, c[0x0][0x388] ;  /* 0x00007100ff0577ac */ /* 0x000e220008000800 */
[----:B------:R-:W-:Y:S02]  /*1530*/  IMAD R3, R2, 0x4, R1 ;  /* 0x0000000402037824 */ /* 0x000fe400078e0201 */
[----:B------:R-:W-:Y:S02]  /*1540*/  IMAD.MOV.U32 R4, RZ, RZ, 0x1 ;  /* 0x00000001ff047424 */ /* 0x000fe400078e00ff */
[----:B------:R-:W-:-:S03]  /*1550*/  IMAD.MOV.U32 R5, RZ, RZ, RZ ;  /* 0x000000ffff057224 */ /* 0x000fc600078e00ff */
[----:B------:R1:W-:Y:S01]  /*1560*/  STL [R3+0x2ee0], R4 ;  /* 0x002ee00403007387 */ /* 0x0003e20000100800 */
[----:B0-----:R-:W-:Y:S02]  /*1570*/  UISETP.GE.U32.AND UP1, UPT, UR5, 0x4, UPT ;  /* 0x000000040500788c */ /* 0x001fe4000bf26070 */
[----:B-----5:R-:W-:-:S07]  /*1580*/  IMAD R8, R2, UR5, RZ ;  /* 0x0000000502087c24 */ /* 0x020fce000f8e02ff */
[----:B-1----:R-:W-:Y:S05]  /*1590*/  BRA.U !UP1, `(.L_x_16) ;  /* 0x00000005090c7547 */ /* 0x002fea000b800000 */
[----:B------:R-:W0:Y:S01]  /*15a0*/  LDC.64 R4, c[0x0][0x380] ;  /* 0x0000e000ff047b82 */ /* 0x000e220000000a00 */
[----:B------:R-:W-:Y:S01]  /*15b0*/  IMAD.MOV.U32 R11, RZ, RZ, RZ ;  /* 0x000000ffff0b7224 */ /* 0x000fe200078e00ff */
[----:B------:R-:W1:Y:S06]  /*15c0*/  LDCU.64 UR12, c[0x0][0x380] ;  /* 0x00007000ff0c77ac */ /* 0x000e6c0008000a00 */
.L_x_25:
[----:B-1234-:R-:W-:-:S05]  /*15d0*/  IMAD R9, R11, 0x4, R1 ;  /* 0x000000040b097824 */ /* 0x01efca00078e0201 */
[----:B------:R-:W2:Y:S04]  /*15e0*/  LDL R13, [R9+0x2ee0] ;  /* 0x002ee000090d7983 */ /* 0x000ea80000100800 */
[----:B------:R-:W3:Y:S04]  /*15f0*/  LDL R6, [R9+0x2ee4] ;  /* 0x002ee40009067983 */ /* 0x000ee80000100800 */
[----:B------:R-:W5:Y:S04]  /*1600*/  LDL R7, [R9+0x2ee8] ;  /* 0x002ee80009077983 */ /* 0x000f680000100800 */
[----:B------:R-:W4:Y:S01]  /*1610*/  LDL R10, [R9+0x2eec] ;  /* 0x002eec00090a7983 */ /* 0x000f220000100800 */
[----:B------:R-:W-:Y:S01]  /*1620*/  IADD3 R12, P0, PT, R8, R11, RZ ;  /* 0x0000000b080c7210 */ /* 0x000fe20007f1e0ff */
[----:B------:R-:W-:Y:S01]  /*1630*/  BSSY.RECONVERGENT B0, `(.L_x_17) ;  /* 0x0000013000007945 */ /* 0x000fe20003800200 */
[----:B--2---:R-:W-:-:S02]  /*1640*/  ISETP.NE.AND P3, PT, R13, RZ, PT ;  /* 0x000000ff0d00720c */ /* 0x004fc40003f65270 */
[----:B------:R-:W-:Y:S02]  /*1650*/  LEA.HI.X.SX32 R13, R8, RZ, 0x1, P0 ;  /* 0x000000ff080d7211 */ /* 0x000fe400000f0eff */
[----:B---3--:R-:W-:Y:S02]  /*1660*/  ISETP.NE.AND P2, PT, R6, RZ, PT ;  /* 0x000000ff0600720c */ /* 0x008fe40003f45270 */
[C---:B-1----:R-:W-:Y:S02]  /*1670*/  LEA R6, P4, R12.reuse, UR12, 0x2 ;  /* 0x0000000c0c067c11 */ /* 0x042fe4000f8810ff */
[----:B-----5:R-:W-:Y:S02]  /*1680*/  ISETP.NE.AND P0, PT, R7, RZ, PT ;  /* 0x000000ff0700720c */ /* 0x020fe40003f05270 */
[----:B------:R-:W-:Y:S02]  /*1690*/  LEA.HI.X R7, R12, UR13, R13, 0x2, P4 ;  /* 0x0000000d0c077c11 */ /* 0x000fe4000a0f140d */
[----:B----4-:R-:W-:Y:S01]  /*16a0*/  ISETP.NE.AND P1, PT, R10, RZ, PT ;  /* 0x000000ff0a00720c */ /* 0x010fe20003f25270 */
[----:B------:R-:W-:-:S12]  /*16b0*/  @P3 BRA `(.L_x_18) ;  /* 0x0000000000283947 */ /* 0x000fd80003800000 */
[----:B------:R-:W-:-:S04]  /*16c0*/  IMAD.IADD R13, R8, 0x1, R11 ;  /* 0x00000001080d7824 */ /* 0x000fc800078e020b */
[----:B0-----:R-:W-:-:S06]  /*16d0*/  IMAD.WIDE R12, R13, 0x4, R4 ;  /* 0x000000040d0c7825 */ /* 0x001fcc00078e0204 */
[----:B------:R-:W2:Y:S02]  /*16e0*/  LDG.E R13, desc[UR8][R12.64] ;  /* 0x000000080c0d7981 */ /* 0x000ea4000c1e1900 */
[----:B--2---:R-:W-:-:S13]  /*16f0*/  ISETP.NE.AND P3, PT, R13, RZ, PT ;  /* 0x000000ff0d00720c */ /* 0x004fda0003f65270 */
[----:B------:R-:W-:Y:S05]  /*1700*/  @!P3 BRA `(.L_x_18) ;  /* 0x000000000014b947 */ /* 0x000fea0003800000 */
[----:B------:R-:W2:Y:S02]  /*1710*/  LDL R12, [R3] ;  /* 0x00000000030c7983 */ /* 0x000ea40000100800 */
[----:B--2---:R-:W-:-:S13]  /*1720*/  ISETP.NE.AND P3, PT, R12, 0x7fffffff, PT ;  /* 0x7fffffff0c00780c */ /* 0x004fda0003f65270 */
[----:B------:R-:W2:Y:S02]  /*1730*/  @P3 LDL R10, [R9] ;  /* 0x00000000090a3983 */ /* 0x000ea40000100800 */
[----:B--2---:R-:W-:-:S05]  /*1740*/  @P3 VIADDMNMX R10, R13, R12, R10, PT ;  /* 0x0000000c0d0a3246 */ /* 0x004fca000380010a */
[----:B------:R1:W-:Y:S02]  /*1750*/  @P3 STL [R9], R10 ;  /* 0x0000000a09003387 */ /* 0x0003e40000100800 */
.L_x_18:
[----:B------:R-:W-:Y:S05]  /*1760*/  BSYNC.RECONVERGENT B0 ;  /* 0x0000000000007941 */ /* 0x000fea0003800200 */
.L_x_17:
[----:B------:R-:W-:Y:S04]  /*1770*/  BSSY.RECONVERGENT B0, `(.L_x_19) ;  /* 0x000000a000007945 */ /* 0x000fe80003800200 */
[----:B------:R-:W-:Y:S05]  /*1780*/  @P2 BRA `(.L_x_20) ;  /* 0x0000000000202947 */ /* 0x000fea0003800000 */
[----:B-1----:R-:W2:Y:S02]  /*1790*/  LDG.E R10, desc[UR8][R6.64+0x4] ;  /* 0x00000408060a7981 */ /* 0x002ea4000c1e1900 */
[----:B--2---:R-:W-:-:S13]  /*17a0*/  ISETP.NE.AND P2, PT, R10, RZ, PT ;  /* 0x000000ff0a00720c */ /* 0x004fda0003f45270 */
[----:B------:R-:W-:Y:S05]  /*17b0*/  @!P2 BRA `(.L_x_20) ;  /* 0x000000000014a947 */ /* 0x000fea0003800000 */
[----:B------:R-:W2:Y:S02]  /*17c0*/  LDL R13, [R3] ;  /* 0x00000000030d7983 */ /* 0x000ea40000100800 */
[----:B--2---:R-:W-:-:S13]  /*17d0*/  ISETP.NE.AND P2, PT, R13, 0x7fffffff, PT ;  /* 0x7fffffff0d00780c */ /* 0x004fda0003f45270 */
[----:B------:R-:W2:Y:S02]  /*17e0*/  @P2 LDL R12, [R9+0x4] ;  /* 0x00000400090c2983 */ /* 0x000ea40000100800 */
[----:B--2---:R-:W-:-:S05]  /*17f0*/  @P2 VIADDMNMX R10, R10, R13, R12, PT ;  /* 0x0000000d0a0a2246 */ /* 0x004fca000380010c */
[----:B------:R2:W-:Y:S02]  /*1800*/  @P2 STL [R9+0x4], R10 ;  /* 0x0000040a09002387 */ /* 0x0005e40000100800 */
.L_x_20:
[----:B------:R-:W-:Y:S05]  /*1810*/  BSYNC.RECONVERGENT B0 ;  /* 0x0000000000007941 */ /* 0x000fea0003800200 */
.L_x_19:
[----:B------:R-:W-:Y:S04]  /*1820*/  BSSY.RECONVERGENT B0, `(.L_x_21) ;  /* 0x000000a000007945 */ /* 0x000fe80003800200 */
[----:B------:R-:W-:Y:S05]  /*1830*/  @P0 BRA `(.L_x_22) ;  /* 0x0000000000200947 */ /* 0x000fea0003800000 */
[----:B-12---:R-:W2:Y:S02]  /*1840*/  LDG.E R10, desc[UR8][R6.64+0x8] ;  /* 0x00000808060a7981 */ /* 0x006ea4000c1e1900 */
[----:B--2---:R-:W-:-:S13]  /*1850*/  ISETP.NE.AND P0, PT, R10, RZ, PT ;  /* 0x000000ff0a00720c */ /* 0x004fda0003f05270 */
[----:B------:R-:W-:Y:S05]  /*1860*/  @!P0 BRA `(.L_x_22) ;  /* 0x0000000000148947 */ /* 0x000fea0003800000 */
[----:B------:R-:W2:Y:S02]  /*1870*/  LDL R13, [R3] ;  /* 0x00000000030d7983 */ /* 0x000ea40000100800 */
[----:B--2---:R-:W-:-:S13]  /*1880*/  ISETP.NE.AND P0, PT, R13, 0x7fffffff, PT ;  /* 0x7fffffff0d00780c */ /* 0x004fda0003f05270 */
[----:B------:R-:W2:Y:S02]  /*1890*/  @P0 LDL R12, [R9+0x8] ;  /* 0x00000800090c0983 */ /* 0x000ea40000100800 */
[----:B--2---:R-:W-:-:S05]  /*18a0*/  @P0 VIADDMNMX R10, R10, R13, R12, PT ;  /* 0x0000000d0a0a0246 */ /* 0x004fca000380010c */
[----:B------:R3:W-:Y:S02]  /*18b0*/  @P0 STL [R9+0x8], R10 ;  /* 0x0000080a09000387 */ /* 0x0007e40000100800 */
.L_x_22:
[----:B------:R-:W-:Y:S05]  /*18c0*/  BSYNC.RECONVERGENT B0 ;  /* 0x0000000000007941 */ /* 0x000fea0003800200 */
.L_x_21:
[----:B------:R-:W-:Y:S04]  /*18d0*/  BSSY.RECONVERGENT B0, `(.L_x_23) ;  /* 0x000000b000007945 */ /* 0x000fe80003800200 */
[----:B------:R-:W-:Y:S05]  /*18e0*/  @P1 BRA `(.L_x_24) ;  /* 0x0000000000241947 */ /* 0x000fea0003800000 */
[----:B------:R-:W4:Y:S02]  /*18f0*/  LDG.E R6, desc[UR8][R6.64+0xc] ;  /* 0x00000c0806067981 */ /* 0x000f24000c1e1900 */
[----:B----4-:R-:W-:-:S13]  /*1900*/  ISETP.NE.AND P0, PT, R6, RZ, PT ;  /* 0x000000ff0600720c */ /* 0x010fda0003f05270 */
[----:B------:R-:W-:Y:S05]  /*1910*/  @!P0 BRA `(.L_x_24) ;  /* 0x0000000000188947 */ /* 0x000fea0003800000 */
[----:B------:R-:W4:Y:S02]  /*1920*/  LDL R7, [R3] ;  /* 0x0000000003077983 */ /* 0x000f240000100800 */
[----:B----4-:R-:W-:-:S13]  /*1930*/  ISETP.NE.AND P0, PT, R7, 0x7fffffff, PT ;  /* 0x7fffffff0700780c */ /* 0x010fda0003f05270 */
[----:B------:R-:W-:Y:S05]  /*1940*/  @!P0 BRA `(.L_x_24) ;  /* 0x00000000000c8947 */ /* 0x000fea0003800000 */
[----:B-123--:R-:W2:Y:S02]  /*1950*/  LDL R10, [R9+0xc] ;  /* 0x00000c00090a7983 */ /* 0x00eea40000100800 */
[----:B--2---:R-:W-:-:S05]  /*1960*/  VIADDMNMX R6, R6, R7, R10, PT ;  /* 0x0000000706067246 */ /* 0x004fca000380010a */
[----:B------:R4:W-:Y:S02]  /*1970*/  STL [R9+0xc], R6 ;  /* 0x00000c0609007387 */ /* 0x0009e40000100800 */
.L_x_24:
[----:B------:R-:W-:Y:S05]  /*1980*/  BSYNC.RECONVERGENT B0 ;  /* 0x0000000000007941 */ /* 0x000fea0003800200 */
.L_x_23:
[----:B------:R-:W-:-:S05]  /*1990*/  VIADD R11, R11, 0x4 ;  /* 0x000000040b0b7836 */ /* 0x000fca0000000000 */
[----:B------:R-:W-:-:S13]  /*19a0*/  ISETP.NE.AND P0, PT, R11, UR6, PT ;  /* 0x000000060b007c0c */ /* 0x000fda000bf05270 */
[----:B------:R-:W-:Y:S05]  /*19b0*/  @P0 BRA `(.L_x_25) ;  /* 0xfffffffc00040947 */ /* 0x000fea000383ffff */
[----:B0-----:R-:W-:-:S07]  /*19c0*/  IMAD.U32 R5, RZ, RZ, UR6 ;  /* 0x00000006ff057e24 */ /* 0x001fce000f8e00ff */
.L_x_16:
[----:B------:R-:W-:-:S09]  /*19d0*/  UISETP.NE.AND UP1, UPT, UR11, URZ, UPT ;  /* 0x000000ff0b00728c */ /* 0x000fd2000bf25270 */
[----:B------:R-:W-:Y:S05]  /*19e0*/  BRA.U !UP1, `(.L_x_26) ;  /* 0x0000000109dc7547 */ /* 0x000fea000b800000 */
[----:B------:R-:W-:-:S05]  /*19f0*/  IMAD R4, R5, 0x4, R1 ;  /* 0x0000000405047824 */ /* 0x000fca00078e0201 */
[----:B----4-:R-:W4:Y:S01]  /*1a00*/  LDL R6, [R4+0x2ee0] ;  /* 0x002ee00004067983 */ /* 0x010f220000100800 */
[----:B------:R-:W-:Y:S01]  /*1a10*/  BSSY.RECONVERGENT B0, `(.L_x_27) ;  /* 0x000000f000007945 */ /* 0x000fe20003800200 */
[----:B----4-:R-:W-:-:S13]  /*1a20*/  ISETP.NE.AND P0, PT, R6, RZ, PT ;  /* 0x000000ff0600720c */ /* 0x010fda0003f05270 */
[----:B------:R-:W-:Y:S05]  /*1a30*/  @P0 BRA `(.L_x_28) ;  /* 0x0000000000300947 */ /* 0x000fea0003800000 */
[----:B------:R-:W0:Y:S01]  /*1a40*/  LDC.64 R6, c[0x0][0x380] ;  /* 0x0000e000ff067b82 */ /* 0x000e220000000a00 */
[----:B-123--:R-:W-:-:S04]  /*1a50*/  IMAD.IADD R9, R8, 0x1, R5 ;  /* 0x0000000108097824 */ /* 0x00efc800078e0205 */
[----:B0-----:R-:W-:-:S06]  /*1a60*/  IMAD.WIDE R6, R9, 0x4, R6 ;  /* 0x0000000409067825 */ /* 0x001fcc00078e0206 */
[----:B------:R-:W2:Y:S02]  /*1a70*/  LDG.E R7, desc[UR8][R6.64] ;  /* 0x0000000806077981 */ /* 0x000ea4000c1e1900 */
[----:B--2---:R-:W-:-:S13]  /*1a80*/  ISETP.NE.AND P0, PT, R7, RZ, PT ;  /* 0x000000ff0700720c */ /* 0x004fda0003f05270 */
[----:B------:R-:W-:Y:S05]  /*1a90*/  @!P0 BRA `(.L_x_28) ;  /* 0x0000000000188947 */ /* 0x000fea0003800000 */
[----:B------:R-:W2:Y:S02]  /*1aa0*/  LDL R9, [R3] ;  /* 0x0000000003097983 */ /* 0x000ea40000100800 */
[----:B--2---:R-:W-:-:S13]  /*1ab0*/  ISETP.NE.AND P0, PT, R9, 0x7fffffff, PT ;  /* 0x7fffffff0900780c */ /* 0x004fda0003f05270 */
[----:B------:R-:W-:Y:S05]  /*1ac0*/  @!P0 BRA `(.L_x_28) ;  /* 0x00000000000c8947 */ /* 0x000fea0003800000 */
[----:B------:R-:W2:Y:S02]  /*1ad0*/  LDL R6, [R4] ;  /* 0x0000000004067983 */ /* 0x000ea40000100800 */
[----:B--2---:R-:W-:-:S05]  /*1ae0*/  VIADDMNMX R7, R7, R9, R6, PT ;  /* 0x0000000907077246 */ /* 0x004fca0003800106 */
[----:B------:R0:W-:Y:S02]  /*1af0*/  STL [R4], R7 ;  /* 0x0000000704007387 */ /* 0x0001e40000100800 */
.L_x_28:
[----:B------:R-:W-:Y:S05]  /*1b00*/  BSYNC.RECONVERGENT B0 ;  /* 0x0000000000007941 */ /* 0x000fea0003800200 */
.L_x_27:
[----:B------:R-:W-:-:S09]  /*1b10*/  UISETP.NE.AND UP1, UPT, UR11, 0x1, UPT ;  /* 0x000000010b00788c */ /* 0x000fd2000bf25270 */
[----:B------:R-:W-:Y:S05]  /*1b20*/  BRA.U !UP1, `(.L_x_26) ;  /* 0x00000001098c7547 */ /* 0x000fea000b800000 */
[----:B0-----:R-:W4:Y:S01]  /*1b30*/  LDL R7, [R4+0x2ee4] ;  /* 0x002ee40004077983 */ /* 0x001f220000100800 */
[----:B------:R-:W0:Y:S01]  /*1b40*/  LDCU.64 UR12, c[0x0][0x380] ;  /* 0x00007000ff0c77ac */ /* 0x000e220008000a00 */
[C---:B------:R-:W-:Y:S01]  /*1b50*/  IADD3 R5, P0, PT, R8.reuse, R5, RZ ;  /* 0x0000000508057210 */ /* 0x040fe20007f1e0ff */
[----:B------:R-:W-:Y:S03]  /*1b60*/  BSSY.RECONVERGENT B0, `(.L_x_29) ;  /* 0x000000f000007945 */ /* 0x000fe60003800200 */
[----:B------:R-:W-:Y:S02]  /*1b70*/  LEA.HI.X.SX32 R8, R8, RZ, 0x1, P0 ;  /* 0x000000ff08087211 */ /* 0x000fe400000f0eff */
[----:B0-----:R-:W-:Y:S02]  /*1b80*/  LEA R6, P1, R5, UR12, 0x2 ;  /* 0x0000000c05067c11 */ /* 0x001fe4000f8210ff */
[----:B----4-:R-:W-:-:S02]  /*1b90*/  ISETP.NE.AND P0, PT, R7, RZ, PT ;  /* 0x000000ff0700720c */ /* 0x010fc40003f05270 */
[----:B------:R-:W-:-:S11]  /*1ba0*/  LEA.HI.X R7, R5, UR13, R8, 0x2, P1 ;  /* 0x0000000d05077c11 */ /* 0x000fd600088f1408 */
        /* <DEDUP_REMOVED lines=10> */
.L_x_30:
[----:B------:R-:W-:Y:S05]  /*1c50*/  BSYNC.RECONVERGENT B0 ;  /* 0x0000000000007941 */ /* 0x000fea0003800200 */
.L_x_29:
[----:B------:R-:W-:-:S09]  /*1c60*/  UISETP.NE.AND UP1, UPT, UR11, 0x2, UPT ;  /* 0x000000020b00788c */ /* 0x000fd2000bf25270 */
[----:B------:R-:W-:Y:S05]  /*1c70*/  BRA.U !UP1, `(.L_x_26) ;  /* 0x0000000109387547 */ /* 0x000fea000b800000 */
[----:B0-----:R-:W4:Y:S01]  /*1c80*/  LDL R5, [R4+0x2ee8] ;  /* 0x002ee80004057983 */ /* 0x001f220000100800 */
[----:B------:R-:W-:Y:S01]  /*1c90*/  BSSY.RECONVERGENT B0, `(.L_x_26) ;  /* 0x000000c000007945 */ /* 0x000fe20003800200 */
[----:B----4-:R-:W-:-:S13]  /*1ca0*/  ISETP.NE.AND P0, PT, R5, RZ, PT ;  /* 0x000000ff0500720c */ /* 0x010fda0003f05270 */
[----:B------:R-:W-:Y:S05]  /*1cb0*/  @P0 BRA `(.L_x_31) ;  /* 0x0000000000240947 */ /* 0x000fea0003800000 */
[----:B------:R-:W4:Y:S02]  /*1cc0*/  LDG.E R6, desc[UR8][R6.64+0x8] ;  /* 0x0000080806067981 */ /* 0x000f24000c1e1900 */
[----:B----4-:R-:W-:-:S13]  /*1cd0*/  ISETP.NE.AND P0, PT, R6, RZ, PT ;  /* 0x000000ff0600720c */ /* 0x010fda0003f05270 */
[----:B------:R-:W-:Y:S05]  /*1ce0*/  @!P0 BRA `(.L_x_31) ;  /* 0x0000000000188947 */ /* 0x000fea0003800000 */
[----:B------:R-:W4:Y:S02]  /*1cf0*/  LDL R3, [R3] ;  /* 0x0000000003037983 */ /* 0x000f240000100800 */
[----:B----4-:R-:W-:-:S13]  /*1d00*/  ISETP.NE.AND P0, PT, R3, 0x7fffffff, PT ;  /* 0x7fffffff0300780c */ /* 0x010fda0003f05270 */
[----:B------:R-:W-:Y:S05]  /*1d10*/  @!P0 BRA `(.L_x_31) ;  /* 0x00000000000c8947 */ /* 0x000fea0003800000 */
[----:B------:R-:W4:Y:S02]  /*1d20*/  LDL R5, [R4+0x8] ;  /* 0x0000080004057983 */ /* 0x000f240000100800 */
[----:B----4-:R-:W-:-:S05]  /*1d30*/  VIADDMNMX R3, R6, R3, R5, PT ;  /* 0x0000000306037246 */ /* 0x010fca0003800105 */
[----:B------:R0:W-:Y:S02]  /*1d40*/  STL [R4+0x8], R3 ;  /* 0x0000080304007387 */ /* 0x0001e40000100800 */
.L_x_31:
[----:B------:R-:W-:Y:S05]  /*1d50*/  BSYNC.RECONVERGENT B0 ;  /* 0x0000000000007941 */ /* 0x000fea0003800200 */
.L_x_26:
[----:B------:R-:W-:Y:S05]  /*1d60*/  BRA.U UP0, `(.L_x_32) ;  /* 0xffffffe9001c7547 */ /* 0x000fea000b83ffff */
.L_x_6:
[----:B0123--:R-:W0:Y:S02]  /*1d70*/  LDC R3, c[0x0][0x388] ;  /* 0x0000e200ff037b82 */ /* 0x00fe240000000800 */
[----:B0-----:R-:W-:-:S13]  /*1d80*/  ISETP.GE.AND P0, PT, R3, 0x1, PT ;  /* 0x000000010300780c */ /* 0x001fda0003f06270 */
[----:B----4-:R-:W-:Y:S05]  /*1d90*/  @!P0 EXIT ;  /* 0x000000000000894d */ /* 0x010fea0003800000 */
[C---:B------:R-:W-:Y:S01]  /*1da0*/  ISETP.GE.U32.AND P0, PT, R3.reuse, 0x10, PT ;  /* 0x000000100300780c */ /* 0x040fe20003f06070 */
[----:B------:R-:W-:Y:S01]  /*1db0*/  IMAD R0, R0, R3, RZ ;  /* 0x0000000300007224 */ /* 0x000fe200078e02ff */
[----:B------:R-:W-:Y:S01]  /*1dc0*/  LOP3.LUT R25, R3, 0xf, RZ, 0xc0, !PT ;  /* 0x0000000f03197812 */ /* 0x000fe200078ec0ff */
[----:B------:R-:W-:-:S03]  /*1dd0*/  IMAD.MOV.U32 R2, RZ, RZ, RZ ;  /* 0x000000ffff027224 */ /* 0x000fc600078e00ff */
[----:B------:R-:W-:-:S07]  /*1de0*/  ISETP.NE.AND P1, PT, R25, RZ, PT ;  /* 0x000000ff1900720c */ /* 0x000fce0003f25270 */
[----:B------:R-:W-:Y:S06]  /*1df0*/  @!P0 BRA `(.L_x_33) ;  /* 0x00000000008c8947 */ /* 0x000fec0003800000 */
[----:B------:R-:W0:Y:S01]  /*1e00*/  LDCU.64 UR4, c[0x0][0x390] ;  /* 0x00007200ff0477ac */ /* 0x000e220008000a00 */
[----:B------:R-:W-:Y:S01]  /*1e10*/  LOP3.LUT R2, R3, 0x7ffffff0, RZ, 0xc0, !PT ;  /* 0x7ffffff003027812 */ /* 0x000fe200078ec0ff */
[----:B------:R-:W-:Y:S02]  /*1e20*/  VIADD R24, R1, 0x20 ;  /* 0x0000002001187836 */ /* 0x000fe40000000000 */
[----:B------:R-:W-:Y:S02]  /*1e30*/  IMAD.MOV.U32 R23, RZ, RZ, R0 ;  /* 0x000000ffff177224 */ /* 0x000fe400078e0000 */
[----:B------:R-:W-:Y:S01]  /*1e40*/  IMAD.MOV R22, RZ, RZ, -R2 ;  /* 0x000000ffff167224 */ /* 0x000fe200078e0a02 */
[----:B0-----:R-:W-:-:S04]  /*1e50*/  UIADD3 UR4, UP0, UPT, UR4, 0x20, URZ ;  /* 0x0000002004047890 */ /* 0x001fc8000ff1e0ff */
[----:B------:R-:W-:-:S12]  /*1e60*/  UIADD3.X UR5, UPT, UPT, URZ, UR5, URZ, UP0, !UPT ;  /* 0x00000005ff057290 */ /* 0x000fd800087fe4ff */
.L_x_34:
[----:B0-----:R-:W2:Y:S04]  /*1e70*/  LDL.128 R4, [R24+-0x20] ;  /* 0xffffe00018047983 */ /* 0x001ea80000100c00 */
[----:B------:R-:W3:Y:S04]  /*1e80*/  LDL.128 R8, [R24+-0x10] ;  /* 0xfffff00018087983 */ /* 0x000ee80000100c00 */
[----:B------:R-:W4:Y:S04]  /*1e90*/  LDL.128 R12, [R24] ;  /* 0x00000000180c7983 */ /* 0x000f280000100c00 */
[----:B------:R0:W5:Y:S01]  /*1ea0*/  LDL.128 R16, [R24+0x10] ;  /* 0x0000100018107983 */ /* 0x0001620000100c00 */
[----:B------:R-:W-:-:S02]  /*1eb0*/  IMAD.U32 R20, RZ, RZ, UR4 ;  /* 0x00000004ff147e24 */ /* 0x000fc4000f8e00ff */
[----:B------:R-:W-:Y:S02]  /*1ec0*/  IMAD.U32 R21, RZ, RZ, UR5 ;  /* 0x00000005ff157e24 */ /* 0x000fe4000f8e00ff */
[----:B------:R-:W-:Y:S02]  /*1ed0*/  VIADD R22, R22, 0x10 ;  /* 0x0000001016167836 */ /* 0x000fe40000000000 */
[----:B------:R-:W-:-:S03]  /*1ee0*/  IMAD.WIDE R20, R23, 0x4, R20 ;  /* 0x0000000417147825 */ /* 0x000fc600078e0214 */
[----:B------:R-:W-:Y:S01]  /*1ef0*/  ISETP.NE.AND P0, PT, R22, RZ, PT ;  /* 0x000000ff1600720c */ /* 0x000fe20003f05270 */
[----:B0-----:R-:W-:Y:S02]  /*1f00*/  VIADD R24, R24, 0x40 ;  /* 0x0000004018187836 */ /* 0x001fe40000000000 */
[----:B------:R-:W-:Y:S01]  /*1f10*/  VIADD R23, R23, 0x10 ;  /* 0x0000001017177836 */ /* 0x000fe20000000000 */
[----:B--2---:R0:W-:Y:S04]  /*1f20*/  STG.E desc[UR8][R20.64+-0x20], R4 ;  /* 0xffffe00414007986 */ /* 0x0041e8000c101908 */
[----:B------:R0:W-:Y:S04]  /*1f30*/  STG.E desc[UR8][R20.64+-0x1c], R5 ;  /* 0xffffe40514007986 */ /* 0x0001e8000c101908 */
[----:B------:R0:W-:Y:S04]  /*1f40*/  STG.E desc[UR8][R20.64+-0x18], R6 ;  /* 0xffffe80614007986 */ /* 0x0001e8000c101908 */
[----:B------:R0:W-:Y:S04]  /*1f50*/  STG.E desc[UR8][R20.64+-0x14], R7 ;  /* 0xffffec0714007986 */ /* 0x0001e8000c101908 */
[----:B---3--:R0:W-:Y:S04]  /*1f60*/  STG.E desc[UR8][R20.64+-0x10], R8 ;  /* 0xfffff00814007986 */ /* 0x0081e8000c101908 */
[----:B------:R0:W-:Y:S04]  /*1f70*/  STG.E desc[UR8][R20.64+-0xc], R9 ;  /* 0xfffff40914007986 */ /* 0x0001e8000c101908 */
[----:B------:R0:W-:Y:S04]  /*1f80*/  STG.E desc[UR8][R20.64+-0x8], R10 ;  /* 0xfffff80a14007986 */ /* 0x0001e8000c101908 */
[----:B------:R0:W-:Y:S04]  /*1f90*/  STG.E desc[UR8][R20.64+-0x4], R11 ;  /* 0xfffffc0b14007986 */ /* 0x0001e8000c101908 */
[----:B----4-:R0:W-:Y:S04]  /*1fa0*/  STG.E desc[UR8][R20.64], R12 ;  /* 0x0000000c14007986 */ /* 0x0101e8000c101908 */
[----:B------:R0:W-:Y:S04]  /*1fb0*/  STG.E desc[UR8][R20.64+0x4], R13 ;  /* 0x0000040d14007986 */ /* 0x0001e8000c101908 */
[----:B------:R0:W-:Y:S04]  /*1fc0*/  STG.E desc[UR8][R20.64+0x8], R14 ;  /* 0x0000080e14007986 */ /* 0x0001e8000c101908 */
[----:B------:R0:W-:Y:S04]  /*1fd0*/  STG.E desc[UR8][R20.64+0xc], R15 ;  /* 0x00000c0f14007986 */ /* 0x0001e8000c101908 */
[----:B-----5:R0:W-:Y:S04]  /*1fe0*/  STG.E desc[UR8][R20.64+0x10], R16 ;  /* 0x0000101014007986 */ /* 0x0201e8000c101908 */
[----:B------:R0:W-:Y:S04]  /*1ff0*/  STG.E desc[UR8][R20.64+0x14], R17 ;  /* 0x0000141114007986 */ /* 0x0001e8000c101908 */
[----:B------:R0:W-:Y:S04]  /*2000*/  STG.E desc[UR8][R20.64+0x18], R18 ;  /* 0x0000181214007986 */ /* 0x0001e8000c101908 */
[----:B------:R0:W-:Y:S01]  /*2010*/  STG.E desc[UR8][R20.64+0x1c], R19 ;  /* 0x00001c1314007986 */ /* 0x0001e2000c101908 */
[----:B------:R-:W-:Y:S05]  /*2020*/  @P0 BRA `(.L_x_34) ;  /* 0xfffffffc00900947 */ /* 0x000fea000383ffff */
.L_x_33:
[----:B------:R-:W-:Y:S05]  /*2030*/  @!P1 EXIT ;  /* 0x000000000000994d */ /* 0x000fea0003800000 */
[----:B------:R-:W-:Y:S02]  /*2040*/  ISETP.GE.U32.AND P0, PT, R25, 0x8, PT ;  /* 0x000000081900780c */ /* 0x000fe40003f06070 */
[----:B0-----:R-:W-:-:S04]  /*2050*/  LOP3.LUT R16, R3, 0x7, RZ, 0xc0, !PT ;  /* 0x0000000703107812 */ /* 0x001fc800078ec0ff */
[----:B------:R-:W-:-:S07]  /*2060*/  ISETP.NE.AND P1, PT, R16, RZ, PT ;  /* 0x000000ff1000720c */ /* 0x000fce0003f25270 */
[----:B------:R-:W-:Y:S06]  /*2070*/  @!P0 BRA `(.L_x_35) ;  /* 0x00000000003c8947 */ /* 0x000fec0003800000 */
[----:B------:R-:W-:Y:S01]  /*2080*/  IMAD R14, R2, 0x4, R1 ;  /* 0x00000004020e7824 */ /* 0x000fe200078e0201 */
[----:B------:R-:W0:Y:S04]  /*2090*/  LDC.64 R12, c[0x0][0x390] ;  /* 0x0000e400ff0c7b82 */ /* 0x000e280000000a00 */
[----:B------:R-:W2:Y:S04]  /*20a0*/  LDL.128 R8, [R14] ;  /* 0x000000000e087983 */ /* 0x000ea80000100c00 */
[----:B------:R-:W3:Y:S01]  /*20b0*/  LDL.128 R4, [R14+0x10] ;  /* 0x000010000e047983 */ /* 0x000ee20000100c00 */
[----:B------:R-:W-:-:S02]  /*20c0*/  IMAD.IADD R15, R0, 0x1, R2 ;  /* 0x00000001000f7824 */ /* 0x000fc400078e0202 */
[----:B------:R-:W-:Y:S02]  /*20d0*/  VIADD R2, R2, 0x8 ;  /* 0x0000000802027836 */ /* 0x000fe40000000000 */
[----:B0-----:R-:W-:-:S05]  /*20e0*/  IMAD.WIDE R12, R15, 0x4, R12 ;  /* 0x000000040f0c7825 */ /* 0x001fca00078e020c */
[----:B--2---:R0:W-:Y:S04]  /*20f0*/  STG.E desc[UR8][R12.64], R8 ;  /* 0x000000080c007986 */ /* 0x0041e8000c101908 */
[----:B------:R0:W-:Y:S04]  /*2100*/  STG.E desc[UR8][R12.64+0x4], R9 ;  /* 0x000004090c007986 */ /* 0x0001e8000c101908 */
[----:B------:R0:W-:Y:S04]  /*2110*/  STG.E desc[UR8][R12.64+0x8], R10 ;  /* 0x0000080a0c007986 */ /* 0x0001e8000c101908 */
[----:B------:R0:W-:Y:S04]  /*2120*/  STG.E desc[UR8][R12.64+0xc], R11 ;  /* 0x00000c0b0c007986 */ /* 0x0001e8000c101908 */
[----:B---3--:R0:W-:Y:S04]  /*2130*/  STG.E desc[UR8][R12.64+0x10], R4 ;  /* 0x000010040c007986 */ /* 0x0081e8000c101908 */
[----:B------:R0:W-:Y:S04]  /*2140*/  STG.E desc[UR8][R12.64+0x14], R5 ;  /* 0x000014050c007986 */ /* 0x0001e8000c101908 */
[----:B------:R0:W-:Y:S04]  /*2150*/  STG.E desc[UR8][R12.64+0x18], R6 ;  /* 0x000018060c007986 */ /* 0x0001e8000c101908 */
[----:B------:R0:W-:Y:S02]  /*2160*/  STG.E desc[UR8][R12.64+0x1c], R7 ;  /* 0x00001c070c007986 */ /* 0x0001e4000c101908 */
.L_x_35:
[----:B------:R-:W-:Y:S05]  /*2170*/  @!P1 EXIT ;  /* 0x000000000000994d */ /* 0x000fea0003800000 */
[----:B------:R-:W-:Y:S02]  /*2180*/  ISETP.GE.U32.AND P0, PT, R16, 0x4, PT ;  /* 0x000000041000780c */ /* 0x000fe40003f06070 */
[----:B------:R-:W-:-:S04]  /*2190*/  LOP3.LUT R3, R3, 0x3, RZ, 0xc0, !PT ;  /* 0x0000000303037812 */ /* 0x000fc800078ec0ff */
[----:B------:R-:W-:-:S07]  /*21a0*/  ISETP.NE.AND P1, PT, R3, RZ, PT ;  /* 0x000000ff0300720c */ /* 0x000fce0003f25270 */
[----:B------:R-:W-:Y:S06]  /*21b0*/  @!P0 BRA `(.L_x_36) ;  /* 0x0000000000288947 */ /* 0x000fec0003800000 */
[----:B0-----:R-:W-:Y:S01]  /*21c0*/  IMAD R4, R2, 0x4, R1 ;  /* 0x0000000402047824 */ /* 0x001fe200078e0201 */
[----:B------:R-:W0:Y:S05]  /*21d0*/  LDC.64 R8, c[0x0][0x390] ;  /* 0x0000e400ff087b82 */ /* 0x000e2a0000000a00 */
[----:B------:R-:W2:Y:S01]  /*21e0*/  LDL.128 R4, [R4] ;  /* 0x0000000004047983 */ /* 0x000ea20000100c00 */
[----:B------:R-:W-:Y:S02]  /*21f0*/  IMAD.IADD R11, R0, 0x1, R2 ;  /* 0x00000001000b7824 */ /* 0x000fe400078e0202 */
[----:B------:R-:W-:Y:S02]  /*2200*/  VIADD R2, R2, 0x4 ;  /* 0x0000000402027836 */ /* 0x000fe40000000000 */
[----:B0-----:R-:W-:-:S05]  /*2210*/  IMAD.WIDE R8, R11, 0x4, R8 ;  /* 0x000000040b087825 */ /* 0x001fca00078e0208 */
[----:B--2---:R1:W-:Y:S04]  /*2220*/  STG.E desc[UR8][R8.64], R4 ;  /* 0x0000000408007986 */ /* 0x0043e8000c101908 */
[----:B------:R1:W-:Y:S04]  /*2230*/  STG.E desc[UR8][R8.64+0x4], R5 ;  /* 0x0000040508007986 */ /* 0x0003e8000c101908 */
[----:B------:R1:W-:Y:S04]  /*2240*/  STG.E desc[UR8][R8.64+0x8], R6 ;  /* 0x0000080608007986 */ /* 0x0003e8000c101908 */
[----:B------:R1:W-:Y:S02]  /*2250*/  STG.E desc[UR8][R8.64+0xc], R7 ;  /* 0x00000c0708007986 */ /* 0x0003e4000c101908 */
.L_x_36:
[----:B------:R-:W-:Y:S05]  /*2260*/  @!P1 EXIT ;  /* 0x000000000000994d */ /* 0x000fea0003800000 */
[----:B01----:R-:W0:Y:S01]  /*2270*/  LDC.64 R4, c[0x0][0x390] ;  /* 0x0000e400ff047b82 */ /* 0x003e220000000a00 */
[----:B------:R-:W-:Y:S02]  /*2280*/  IMAD.IADD R7, R0, 0x1, R2 ;  /* 0x0000000100077824 */ /* 0x000fe400078e0202 */
[----:B------:R-:W-:Y:S02]  /*2290*/  IMAD R6, R2, 0x4, R1 ;  /* 0x0000000402067824 */ /* 0x000fe400078e0201 */
[----:B------:R-:W-:-:S07]  /*22a0*/  IMAD.MOV R0, RZ, RZ, -R3 ;  /* 0x000000ffff007224 */ /* 0x000fce00078e0a03 */
.L_x_37:
[----:B-1----:R1:W2:Y:S01]  /*22b0*/  LDL R9, [R6] ;  /* 0x0000000006097983 */ /* 0x0022a20000100800 */
[----:B0-----:R-:W-:-:S04]  /*22c0*/  IMAD.WIDE R2, R7, 0x4, R4 ;  /* 0x0000000407027825 */ /* 0x001fc800078e0204 */
[----:B------:R-:W-:Y:S02]  /*22d0*/  VIADD R0, R0, 0x1 ;  /* 0x0000000100007836 */ /* 0x000fe40000000000 */
[----:B------:R-:W-:Y:S02]  /*22e0*/  VIADD R7, R7, 0x1 ;  /* 0x0000000107077836 */ /* 0x000fe40000000000 */
[----:B-1----:R-:W-:Y:S01]  /*22f0*/  VIADD R6, R6, 0x4 ;  /* 0x0000000406067836 */ /* 0x002fe20000000000 */
[----:B------:R-:W-:Y:S01]  /*2300*/  ISETP.NE.AND P0, PT, R0, RZ, PT ;  /* 0x000000ff0000720c */ /* 0x000fe20003f05270 */
[----:B--2---:R1:W-:-:S12]  /*2310*/  STG.E desc[UR8][R2.64], R9 ;  /* 0x0000000902007986 */ /* 0x0043d8000c101908 */
[----:B------:R-:W-:Y:S05]  /*2320*/  @P0 BRA `(.L_x_37) ;  /* 0xfffffffc00e00947 */ /* 0x000fea000383ffff */
[----:B------:R-:W-:Y:S05]  /*2330*/  EXIT ;  /* 0x000000000000794d */ /* 0x000fea0003800000 */
.L_x_38:
[----:B------:R-:W-:-:S00]  /*2340*/  BRA `(.L_x_38) ;  /* 0xfffffffc00fc7947 */ /* 0x000fc0000383ffff */
[----:B------:R-:W-:-:S00]  /*2350*/  NOP ;  /* 0x0000000000007918 */ /* 0x000fc00000000000 */
        /* <DEDUP_REMOVED lines=10> */
.L_x_39:


//--------------------- .nv.shared.reserved.0     --------------------------
	.section	.nv.shared.reserved.0,"aw",@nobits
	.weak		__nv_reservedSMEM_offset_0_alias
	.size		__nv_reservedSMEM_offset_0_alias, 0, 64
	.other		__nv_reservedSMEM_offset_0_alias,@"STO_CUDA_RESERVED_SHARED STV_DEFAULT"
__nv_reservedSMEM_offset_0_alias:
	.zero		0
	.zero		64


//--------------------- .nv.constant0._Z8dijkstraPiiS_ --------------------------
	.section	.nv.constant0._Z8dijkstraPiiS_,"a",@progbits
	.sectionflags	@""
	.align	4
.nv.constant0._Z8dijkstraPiiS_:
	.zero		920


//--------------------- SYMBOLS --------------------------

	.type		.nv.reservedSmem.offset0,@object
	.size		.nv.reservedSmem.offset0,0x4
